//
// Generated by NVIDIA NVVM Compiler
//
// Compiler Build ID: CL-36424714
// Cuda compilation tools, release 13.0, V13.0.88
// Based on NVVM 20.0.0
//

.version 9.0
.target sm_100
.address_size 64

	// .globl	_Z9vectorSubPfS_S_i
.extern .func  (.param .b32 func_retval0) vprintf
(
	.param .b64 vprintf_param_0,
	.param .b64 vprintf_param_1
)
;
.global .align 1 .b8 $str[16] = {77, 97, 116, 114, 105, 120, 32, 111, 110, 32, 71, 80, 85, 58, 10};
.global .align 1 .b8 $str$1[5] = {37, 102, 32, 32};
.global .align 1 .b8 $str$2[2] = {10};

.visible .entry _Z9vectorSubPfS_S_i(
	.param .u64 .ptr .align 1 _Z9vectorSubPfS_S_i_param_0,
	.param .u64 .ptr .align 1 _Z9vectorSubPfS_S_i_param_1,
	.param .u64 .ptr .align 1 _Z9vectorSubPfS_S_i_param_2,
	.param .u32 _Z9vectorSubPfS_S_i_param_3
)
{
	.reg .pred 	%p<2>;
	.reg .b32 	%r<6>;
	.reg .b32 	%f<4>;
	.reg .b64 	%rd<11>;

	ld.param.u64 	%rd1, [_Z9vectorSubPfS_S_i_param_0];
	ld.param.u64 	%rd2, [_Z9vectorSubPfS_S_i_param_1];
	ld.param.u64 	%rd3, [_Z9vectorSubPfS_S_i_param_2];
	ld.param.u32 	%r2, [_Z9vectorSubPfS_S_i_param_3];
	mov.u32 	%r3, %ctaid.x;
	mov.u32 	%r4, %ntid.x;
	mov.u32 	%r5, %tid.x;
	mad.lo.s32 	%r1, %r3, %r4, %r5;
	setp.ge.s32 	%p1, %r1, %r2;
	@%p1 bra 	$L__BB0_2;
	cvta.to.global.u64 	%rd4, %rd1;
	cvta.to.global.u64 	%rd5, %rd2;
	cvta.to.global.u64 	%rd6, %rd3;
	mul.wide.s32 	%rd7, %r1, 4;
	add.s64 	%rd8, %rd4, %rd7;
	ld.global.f32 	%f1, [%rd8];
	add.s64 	%rd9, %rd5, %rd7;
	ld.global.f32 	%f2, [%rd9];
	add.f32 	%f3, %f1, %f2;
	add.s64 	%rd10, %rd6, %rd7;
	st.global.f32 	[%rd10], %f3;
$L__BB0_2:
	ret;

}
	// .globl	_Z4showPPfii
.visible .entry _Z4showPPfii(
	.param .u64 .ptr .align 1 _Z4showPPfii_param_0,
	.param .u32 _Z4showPPfii_param_1,
	.param .u32 _Z4showPPfii_param_2
)
{
	.local .align 8 .b8 	__local_depot1[8];
	.reg .b64 	%SP;
	.reg .b64 	%SPL;
	.reg .pred 	%p<17>;
	.reg .b32 	%r<113>;
	.reg .b32 	%f<32>;
	.reg .b64 	%rd<106>;
	.reg .b64 	%fd<32>;

	mov.u64 	%SPL, __local_depot1;
	cvta.local.u64 	%SP, %SPL;
	ld.param.u32 	%r22, [_Z4showPPfii_param_1];
	ld.param.u32 	%r23, [_Z4showPPfii_param_2];
	mov.u64 	%rd6, $str;
	cvta.global.u64 	%rd7, %rd6;
	{ // callseq 0, 0
	.param .b64 param0;
	st.param.b64 	[param0], %rd7;
	.param .b64 param1;
	st.param.b64 	[param1], 0;
	.param .b32 retval0;
	call.uni (retval0), 
	vprintf, 
	(
	param0, 
	param1
	);
	ld.param.b32 	%r24, [retval0];
	} // callseq 0
	setp.eq.s32 	%p1, %r23, 0;
	@%p1 bra 	$L__BB1_23;
	setp.ne.s32 	%p2, %r22, 0;
	@%p2 bra 	$L__BB1_8;
	and.b32  	%r1, %r23, 3;
	setp.lt.u32 	%p13, %r23, 4;
	@%p13 bra 	$L__BB1_5;
	and.b32  	%r95, %r23, -4;
	neg.s32 	%r106, %r95;
	mov.u64 	%rd100, $str$2;
$L__BB1_4:
	cvta.global.u64 	%rd101, %rd100;
	{ // callseq 33, 0
	.param .b64 param0;
	st.param.b64 	[param0], %rd101;
	.param .b64 param1;
	st.param.b64 	[param1], 0;
	.param .b32 retval0;
	call.uni (retval0), 
	vprintf, 
	(
	param0, 
	param1
	);
	ld.param.b32 	%r96, [retval0];
	} // callseq 33
	{ // callseq 34, 0
	.param .b64 param0;
	st.param.b64 	[param0], %rd101;
	.param .b64 param1;
	st.param.b64 	[param1], 0;
	.param .b32 retval0;
	call.uni (retval0), 
	vprintf, 
	(
	param0, 
	param1
	);
	ld.param.b32 	%r98, [retval0];
	} // callseq 34
	{ // callseq 35, 0
	.param .b64 param0;
	st.param.b64 	[param0], %rd101;
	.param .b64 param1;
	st.param.b64 	[param1], 0;
	.param .b32 retval0;
	call.uni (retval0), 
	vprintf, 
	(
	param0, 
	param1
	);
	ld.param.b32 	%r100, [retval0];
	} // callseq 35
	{ // callseq 36, 0
	.param .b64 param0;
	st.param.b64 	[param0], %rd101;
	.param .b64 param1;
	st.param.b64 	[param1], 0;
	.param .b32 retval0;
	call.uni (retval0), 
	vprintf, 
	(
	param0, 
	param1
	);
	ld.param.b32 	%r102, [retval0];
	} // callseq 36
	add.s32 	%r106, %r106, 4;
	setp.ne.s32 	%p14, %r106, 0;
	@%p14 bra 	$L__BB1_4;
$L__BB1_5:
	setp.eq.s32 	%p15, %r1, 0;
	@%p15 bra 	$L__BB1_23;
	neg.s32 	%r107, %r1;
	mov.u64 	%rd102, $str$2;
$L__BB1_7:
	.pragma "nounroll";
	cvta.global.u64 	%rd103, %rd102;
	{ // callseq 37, 0
	.param .b64 param0;
	st.param.b64 	[param0], %rd103;
	.param .b64 param1;
	st.param.b64 	[param1], 0;
	.param .b32 retval0;
	call.uni (retval0), 
	vprintf, 
	(
	param0, 
	param1
	);
	ld.param.b32 	%r104, [retval0];
	} // callseq 37
	add.s32 	%r107, %r107, 1;
	setp.eq.s32 	%p16, %r107, 0;
	@%p16 bra 	$L__BB1_23;
	bra.uni 	$L__BB1_7;
$L__BB1_8:
	and.b32  	%r8, %r22, 15;
	and.b32  	%r9, %r22, 7;
	and.b32  	%r10, %r22, 3;
	mov.b32 	%r108, 0;
	mov.u64 	%rd98, $str$2;
	add.u64 	%rd47, %SP, 0;
	mov.u64 	%rd83, $str$1;
$L__BB1_9:
	ld.param.u64 	%rd104, [_Z4showPPfii_param_0];
	setp.lt.u32 	%p3, %r22, 16;
	cvta.to.global.u64 	%rd8, %rd104;
	mul.wide.u32 	%rd9, %r108, 8;
	add.s64 	%rd1, %rd8, %rd9;
	mov.b32 	%r111, 0;
	@%p3 bra 	$L__BB1_12;
	and.b32  	%r28, %r22, -16;
	neg.s32 	%r109, %r28;
	mov.b64 	%rd105, 0;
$L__BB1_11:
	.pragma "nounroll";
	and.b32  	%r111, %r22, -16;
	ld.global.u64 	%rd11, [%rd1];
	add.s64 	%rd12, %rd11, %rd105;
	ld.f32 	%f1, [%rd12];
	cvt.f64.f32 	%fd1, %f1;
	add.u64 	%rd13, %SP, 0;
	add.u64 	%rd14, %SPL, 0;
	st.local.f64 	[%rd14], %fd1;
	mov.u64 	%rd15, $str$1;
	cvta.global.u64 	%rd16, %rd15;
	{ // callseq 1, 0
	.param .b64 param0;
	st.param.b64 	[param0], %rd16;
	.param .b64 param1;
	st.param.b64 	[param1], %rd13;
	.param .b32 retval0;
	call.uni (retval0), 
	vprintf, 
	(
	param0, 
	param1
	);
	ld.param.b32 	%r29, [retval0];
	} // callseq 1
	ld.global.u64 	%rd17, [%rd1];
	add.s64 	%rd18, %rd17, %rd105;
	ld.f32 	%f2, [%rd18+4];
	cvt.f64.f32 	%fd2, %f2;
	st.local.f64 	[%rd14], %fd2;
	{ // callseq 2, 0
	.param .b64 param0;
	st.param.b64 	[param0], %rd16;
	.param .b64 param1;
	st.param.b64 	[param1], %rd13;
	.param .b32 retval0;
	call.uni (retval0), 
	vprintf, 
	(
	param0, 
	param1
	);
	ld.param.b32 	%r31, [retval0];
	} // callseq 2
	ld.global.u64 	%rd19, [%rd1];
	add.s64 	%rd20, %rd19, %rd105;
	ld.f32 	%f3, [%rd20+8];
	cvt.f64.f32 	%fd3, %f3;
	st.local.f64 	[%rd14], %fd3;
	{ // callseq 3, 0
	.param .b64 param0;
	st.param.b64 	[param0], %rd16;
	.param .b64 param1;
	st.param.b64 	[param1], %rd13;
	.param .b32 retval0;
	call.uni (retval0), 
	vprintf, 
	(
	param0, 
	param1
	);
	ld.param.b32 	%r33, [retval0];
	} // callseq 3
	ld.global.u64 	%rd21, [%rd1];
	add.s64 	%rd22, %rd21, %rd105;
	ld.f32 	%f4, [%rd22+12];
	cvt.f64.f32 	%fd4, %f4;
	st.local.f64 	[%rd14], %fd4;
	{ // callseq 4, 0
	.param .b64 param0;
	st.param.b64 	[param0], %rd16;
	.param .b64 param1;
	st.param.b64 	[param1], %rd13;
	.param .b32 retval0;
	call.uni (retval0), 
	vprintf, 
	(
	param0, 
	param1
	);
	ld.param.b32 	%r35, [retval0];
	} // callseq 4
	ld.global.u64 	%rd23, [%rd1];
	add.s64 	%rd24, %rd23, %rd105;
	ld.f32 	%f5, [%rd24+16];
	cvt.f64.f32 	%fd5, %f5;
	st.local.f64 	[%rd14], %fd5;
	{ // callseq 5, 0
	.param .b64 param0;
	st.param.b64 	[param0], %rd16;
	.param .b64 param1;
	st.param.b64 	[param1], %rd13;
	.param .b32 retval0;
	call.uni (retval0), 
	vprintf, 
	(
	param0, 
	param1
	);
	ld.param.b32 	%r37, [retval0];
	} // callseq 5
	ld.global.u64 	%rd25, [%rd1];
	add.s64 	%rd26, %rd25, %rd105;
	ld.f32 	%f6, [%rd26+20];
	cvt.f64.f32 	%fd6, %f6;
	st.local.f64 	[%rd14], %fd6;
	{ // callseq 6, 0
	.param .b64 param0;
	st.param.b64 	[param0], %rd16;
	.param .b64 param1;
	st.param.b64 	[param1], %rd13;
	.param .b32 retval0;
	call.uni (retval0), 
	vprintf, 
	(
	param0, 
	param1
	);
	ld.param.b32 	%r39, [retval0];
	} // callseq 6
	ld.global.u64 	%rd27, [%rd1];
	add.s64 	%rd28, %rd27, %rd105;
	ld.f32 	%f7, [%rd28+24];
	cvt.f64.f32 	%fd7, %f7;
	st.local.f64 	[%rd14], %fd7;
	{ // callseq 7, 0
	.param .b64 param0;
	st.param.b64 	[param0], %rd16;
	.param .b64 param1;
	st.param.b64 	[param1], %rd13;
	.param .b32 retval0;
	call.uni (retval0), 
	vprintf, 
	(
	param0, 
	param1
	);
	ld.param.b32 	%r41, [retval0];
	} // callseq 7
	ld.global.u64 	%rd29, [%rd1];
	add.s64 	%rd30, %rd29, %rd105;
	ld.f32 	%f8, [%rd30+28];
	cvt.f64.f32 	%fd8, %f8;
	st.local.f64 	[%rd14], %fd8;
	{ // callseq 8, 0
	.param .b64 param0;
	st.param.b64 	[param0], %rd16;
	.param .b64 param1;
	st.param.b64 	[param1], %rd13;
	.param .b32 retval0;
	call.uni (retval0), 
	vprintf, 
	(
	param0, 
	param1
	);
	ld.param.b32 	%r43, [retval0];
	} // callseq 8
	ld.global.u64 	%rd31, [%rd1];
	add.s64 	%rd32, %rd31, %rd105;
	ld.f32 	%f9, [%rd32+32];
	cvt.f64.f32 	%fd9, %f9;
	st.local.f64 	[%rd14], %fd9;
	{ // callseq 9, 0
	.param .b64 param0;
	st.param.b64 	[param0], %rd16;
	.param .b64 param1;
	st.param.b64 	[param1], %rd13;
	.param .b32 retval0;
	call.uni (retval0), 
	vprintf, 
	(
	param0, 
	param1
	);
	ld.param.b32 	%r45, [retval0];
	} // callseq 9
	ld.global.u64 	%rd33, [%rd1];
	add.s64 	%rd34, %rd33, %rd105;
	ld.f32 	%f10, [%rd34+36];
	cvt.f64.f32 	%fd10, %f10;
	st.local.f64 	[%rd14], %fd10;
	{ // callseq 10, 0
	.param .b64 param0;
	st.param.b64 	[param0], %rd16;
	.param .b64 param1;
	st.param.b64 	[param1], %rd13;
	.param .b32 retval0;
	call.uni (retval0), 
	vprintf, 
	(
	param0, 
	param1
	);
	ld.param.b32 	%r47, [retval0];
	} // callseq 10
	ld.global.u64 	%rd35, [%rd1];
	add.s64 	%rd36, %rd35, %rd105;
	ld.f32 	%f11, [%rd36+40];
	cvt.f64.f32 	%fd11, %f11;
	st.local.f64 	[%rd14], %fd11;
	{ // callseq 11, 0
	.param .b64 param0;
	st.param.b64 	[param0], %rd16;
	.param .b64 param1;
	st.param.b64 	[param1], %rd13;
	.param .b32 retval0;
	call.uni (retval0), 
	vprintf, 
	(
	param0, 
	param1
	);
	ld.param.b32 	%r49, [retval0];
	} // callseq 11
	ld.global.u64 	%rd37, [%rd1];
	add.s64 	%rd38, %rd37, %rd105;
	ld.f32 	%f12, [%rd38+44];
	cvt.f64.f32 	%fd12, %f12;
	st.local.f64 	[%rd14], %fd12;
	{ // callseq 12, 0
	.param .b64 param0;
	st.param.b64 	[param0], %rd16;
	.param .b64 param1;
	st.param.b64 	[param1], %rd13;
	.param .b32 retval0;
	call.uni (retval0), 
	vprintf, 
	(
	param0, 
	param1
	);
	ld.param.b32 	%r51, [retval0];
	} // callseq 12
	ld.global.u64 	%rd39, [%rd1];
	add.s64 	%rd40, %rd39, %rd105;
	ld.f32 	%f13, [%rd40+48];
	cvt.f64.f32 	%fd13, %f13;
	st.local.f64 	[%rd14], %fd13;
	{ // callseq 13, 0
	.param .b64 param0;
	st.param.b64 	[param0], %rd16;
	.param .b64 param1;
	st.param.b64 	[param1], %rd13;
	.param .b32 retval0;
	call.uni (retval0), 
	vprintf, 
	(
	param0, 
	param1
	);
	ld.param.b32 	%r53, [retval0];
	} // callseq 13
	ld.global.u64 	%rd41, [%rd1];
	add.s64 	%rd42, %rd41, %rd105;
	ld.f32 	%f14, [%rd42+52];
	cvt.f64.f32 	%fd14, %f14;
	st.local.f64 	[%rd14], %fd14;
	{ // callseq 14, 0
	.param .b64 param0;
	st.param.b64 	[param0], %rd16;
	.param .b64 param1;
	st.param.b64 	[param1], %rd13;
	.param .b32 retval0;
	call.uni (retval0), 
	vprintf, 
	(
	param0, 
	param1
	);
	ld.param.b32 	%r55, [retval0];
	} // callseq 14
	ld.global.u64 	%rd43, [%rd1];
	add.s64 	%rd44, %rd43, %rd105;
	ld.f32 	%f15, [%rd44+56];
	cvt.f64.f32 	%fd15, %f15;
	st.local.f64 	[%rd14], %fd15;
	{ // callseq 15, 0
	.param .b64 param0;
	st.param.b64 	[param0], %rd16;
	.param .b64 param1;
	st.param.b64 	[param1], %rd13;
	.param .b32 retval0;
	call.uni (retval0), 
	vprintf, 
	(
	param0, 
	param1
	);
	ld.param.b32 	%r57, [retval0];
	} // callseq 15
	ld.global.u64 	%rd45, [%rd1];
	add.s64 	%rd46, %rd45, %rd105;
	ld.f32 	%f16, [%rd46+60];
	cvt.f64.f32 	%fd16, %f16;
	st.local.f64 	[%rd14], %fd16;
	{ // callseq 16, 0
	.param .b64 param0;
	st.param.b64 	[param0], %rd16;
	.param .b64 param1;
	st.param.b64 	[param1], %rd13;
	.param .b32 retval0;
	call.uni (retval0), 
	vprintf, 
	(
	param0, 
	param1
	);
	ld.param.b32 	%r59, [retval0];
	} // callseq 16
	add.s32 	%r109, %r109, 16;
	add.s64 	%rd105, %rd105, 64;
	setp.ne.s32 	%p4, %r109, 0;
	@%p4 bra 	$L__BB1_11;
$L__BB1_12:
	setp.eq.s32 	%p5, %r8, 0;
	@%p5 bra 	$L__BB1_22;
	cvta.to.local.u64 	%rd4, %rd47;
	add.s32 	%r61, %r8, -1;
	setp.lt.u32 	%p6, %r61, 7;
	@%p6 bra 	$L__BB1_15;
	ld.global.u64 	%rd48, [%rd1];
	mul.wide.u32 	%rd49, %r111, 4;
	add.s64 	%rd50, %rd48, %rd49;
	ld.f32 	%f17, [%rd50];
	cvt.f64.f32 	%fd17, %f17;
	st.local.f64 	[%rd4], %fd17;
	cvta.global.u64 	%rd52, %rd83;
	{ // callseq 17, 0
	.param .b64 param0;
	st.param.b64 	[param0], %rd52;
	.param .b64 param1;
	st.param.b64 	[param1], %rd47;
	.param .b32 retval0;
	call.uni (retval0), 
	vprintf, 
	(
	param0, 
	param1
	);
	ld.param.b32 	%r62, [retval0];
	} // callseq 17
	ld.global.u64 	%rd54, [%rd1];
	add.s64 	%rd55, %rd54, %rd49;
	ld.f32 	%f18, [%rd55+4];
	cvt.f64.f32 	%fd18, %f18;
	st.local.f64 	[%rd4], %fd18;
	{ // callseq 18, 0
	.param .b64 param0;
	st.param.b64 	[param0], %rd52;
	.param .b64 param1;
	st.param.b64 	[param1], %rd47;
	.param .b32 retval0;
	call.uni (retval0), 
	vprintf, 
	(
	param0, 
	param1
	);
	ld.param.b32 	%r64, [retval0];
	} // callseq 18
	ld.global.u64 	%rd56, [%rd1];
	add.s64 	%rd57, %rd56, %rd49;
	ld.f32 	%f19, [%rd57+8];
	cvt.f64.f32 	%fd19, %f19;
	st.local.f64 	[%rd4], %fd19;
	{ // callseq 19, 0
	.param .b64 param0;
	st.param.b64 	[param0], %rd52;
	.param .b64 param1;
	st.param.b64 	[param1], %rd47;
	.param .b32 retval0;
	call.uni (retval0), 
	vprintf, 
	(
	param0, 
	param1
	);
	ld.param.b32 	%r66, [retval0];
	} // callseq 19
	ld.global.u64 	%rd58, [%rd1];
	add.s64 	%rd59, %rd58, %rd49;
	ld.f32 	%f20, [%rd59+12];
	cvt.f64.f32 	%fd20, %f20;
	st.local.f64 	[%rd4], %fd20;
	{ // callseq 20, 0
	.param .b64 param0;
	st.param.b64 	[param0], %rd52;
	.param .b64 param1;
	st.param.b64 	[param1], %rd47;
	.param .b32 retval0;
	call.uni (retval0), 
	vprintf, 
	(
	param0, 
	param1
	);
	ld.param.b32 	%r68, [retval0];
	} // callseq 20
	ld.global.u64 	%rd60, [%rd1];
	add.s64 	%rd61, %rd60, %rd49;
	ld.f32 	%f21, [%rd61+16];
	cvt.f64.f32 	%fd21, %f21;
	st.local.f64 	[%rd4], %fd21;
	{ // callseq 21, 0
	.param .b64 param0;
	st.param.b64 	[param0], %rd52;
	.param .b64 param1;
	st.param.b64 	[param1], %rd47;
	.param .b32 retval0;
	call.uni (retval0), 
	vprintf, 
	(
	param0, 
	param1
	);
	ld.param.b32 	%r70, [retval0];
	} // callseq 21
	ld.global.u64 	%rd62, [%rd1];
	add.s64 	%rd63, %rd62, %rd49;
	ld.f32 	%f22, [%rd63+20];
	cvt.f64.f32 	%fd22, %f22;
	st.local.f64 	[%rd4], %fd22;
	{ // callseq 22, 0
	.param .b64 param0;
	st.param.b64 	[param0], %rd52;
	.param .b64 param1;
	st.param.b64 	[param1], %rd47;
	.param .b32 retval0;
	call.uni (retval0), 
	vprintf, 
	(
	param0, 
	param1
	);
	ld.param.b32 	%r72, [retval0];
	} // callseq 22
	ld.global.u64 	%rd64, [%rd1];
	add.s64 	%rd65, %rd64, %rd49;
	ld.f32 	%f23, [%rd65+24];
	cvt.f64.f32 	%fd23, %f23;
	st.local.f64 	[%rd4], %fd23;
	{ // callseq 23, 0
	.param .b64 param0;
	st.param.b64 	[param0], %rd52;
	.param .b64 param1;
	st.param.b64 	[param1], %rd47;
	.param .b32 retval0;
	call.uni (retval0), 
	vprintf, 
	(
	param0, 
	param1
	);
	ld.param.b32 	%r74, [retval0];
	} // callseq 23
	ld.global.u64 	%rd66, [%rd1];
	add.s64 	%rd67, %rd66, %rd49;
	ld.f32 	%f24, [%rd67+28];
	cvt.f64.f32 	%fd24, %f24;
	st.local.f64 	[%rd4], %fd24;
	{ // callseq 24, 0
	.param .b64 param0;
	st.param.b64 	[param0], %rd52;
	.param .b64 param1;
	st.param.b64 	[param1], %rd47;
	.param .b32 retval0;
	call.uni (retval0), 
	vprintf, 
	(
	param0, 
	param1
	);
	ld.param.b32 	%r76, [retval0];
	} // callseq 24
	add.s32 	%r111, %r111, 8;
$L__BB1_15:
	setp.eq.s32 	%p7, %r9, 0;
	@%p7 bra 	$L__BB1_22;
	add.s32 	%r78, %r9, -1;
	setp.lt.u32 	%p8, %r78, 3;
	@%p8 bra 	$L__BB1_18;
	ld.global.u64 	%rd68, [%rd1];
	mul.wide.u32 	%rd69, %r111, 4;
	add.s64 	%rd70, %rd68, %rd69;
	ld.f32 	%f25, [%rd70];
	cvt.f64.f32 	%fd25, %f25;
	st.local.f64 	[%rd4], %fd25;
	cvta.global.u64 	%rd72, %rd83;
	{ // callseq 25, 0
	.param .b64 param0;
	st.param.b64 	[param0], %rd72;
	.param .b64 param1;
	st.param.b64 	[param1], %rd47;
	.param .b32 retval0;
	call.uni (retval0), 
	vprintf, 
	(
	param0, 
	param1
	);
	ld.param.b32 	%r79, [retval0];
	} // callseq 25
	ld.global.u64 	%rd74, [%rd1];
	add.s64 	%rd75, %rd74, %rd69;
	ld.f32 	%f26, [%rd75+4];
	cvt.f64.f32 	%fd26, %f26;
	st.local.f64 	[%rd4], %fd26;
	{ // callseq 26, 0
	.param .b64 param0;
	st.param.b64 	[param0], %rd72;
	.param .b64 param1;
	st.param.b64 	[param1], %rd47;
	.param .b32 retval0;
	call.uni (retval0), 
	vprintf, 
	(
	param0, 
	param1
	);
	ld.param.b32 	%r81, [retval0];
	} // callseq 26
	ld.global.u64 	%rd76, [%rd1];
	add.s64 	%rd77, %rd76, %rd69;
	ld.f32 	%f27, [%rd77+8];
	cvt.f64.f32 	%fd27, %f27;
	st.local.f64 	[%rd4], %fd27;
	{ // callseq 27, 0
	.param .b64 param0;
	st.param.b64 	[param0], %rd72;
	.param .b64 param1;
	st.param.b64 	[param1], %rd47;
	.param .b32 retval0;
	call.uni (retval0), 
	vprintf, 
	(
	param0, 
	param1
	);
	ld.param.b32 	%r83, [retval0];
	} // callseq 27
	ld.global.u64 	%rd78, [%rd1];
	add.s64 	%rd79, %rd78, %rd69;
	ld.f32 	%f28, [%rd79+12];
	cvt.f64.f32 	%fd28, %f28;
	st.local.f64 	[%rd4], %fd28;
	{ // callseq 28, 0
	.param .b64 param0;
	st.param.b64 	[param0], %rd72;
	.param .b64 param1;
	st.param.b64 	[param1], %rd47;
	.param .b32 retval0;
	call.uni (retval0), 
	vprintf, 
	(
	param0, 
	param1
	);
	ld.param.b32 	%r85, [retval0];
	} // callseq 28
	add.s32 	%r111, %r111, 4;
$L__BB1_18:
	setp.eq.s32 	%p9, %r10, 0;
	@%p9 bra 	$L__BB1_22;
	setp.eq.s32 	%p10, %r10, 1;
	ld.global.u64 	%rd80, [%rd1];
	mul.wide.u32 	%rd81, %r111, 4;
	add.s64 	%rd82, %rd80, %rd81;
	ld.f32 	%f29, [%rd82];
	cvt.f64.f32 	%fd29, %f29;
	st.local.f64 	[%rd4], %fd29;
	cvta.global.u64 	%rd84, %rd83;
	{ // callseq 29, 0
	.param .b64 param0;
	st.param.b64 	[param0], %rd84;
	.param .b64 param1;
	st.param.b64 	[param1], %rd47;
	.param .b32 retval0;
	call.uni (retval0), 
	vprintf, 
	(
	param0, 
	param1
	);
	ld.param.b32 	%r87, [retval0];
	} // callseq 29
	@%p10 bra 	$L__BB1_22;
	setp.eq.s32 	%p11, %r10, 2;
	ld.global.u64 	%rd86, [%rd1];
	add.s64 	%rd88, %rd86, %rd81;
	ld.f32 	%f30, [%rd88+4];
	cvt.f64.f32 	%fd30, %f30;
	st.local.f64 	[%rd4], %fd30;
	cvta.global.u64 	%rd90, %rd83;
	{ // callseq 30, 0
	.param .b64 param0;
	st.param.b64 	[param0], %rd90;
	.param .b64 param1;
	st.param.b64 	[param1], %rd47;
	.param .b32 retval0;
	call.uni (retval0), 
	vprintf, 
	(
	param0, 
	param1
	);
	ld.param.b32 	%r89, [retval0];
	} // callseq 30
	@%p11 bra 	$L__BB1_22;
	ld.global.u64 	%rd92, [%rd1];
	add.s64 	%rd94, %rd92, %rd81;
	ld.f32 	%f31, [%rd94+8];
	cvt.f64.f32 	%fd31, %f31;
	st.local.f64 	[%rd4], %fd31;
	cvta.global.u64 	%rd96, %rd83;
	{ // callseq 31, 0
	.param .b64 param0;
	st.param.b64 	[param0], %rd96;
	.param .b64 param1;
	st.param.b64 	[param1], %rd47;
	.param .b32 retval0;
	call.uni (retval0), 
	vprintf, 
	(
	param0, 
	param1
	);
	ld.param.b32 	%r91, [retval0];
	} // callseq 31
$L__BB1_22:
	cvta.global.u64 	%rd99, %rd98;
	{ // callseq 32, 0
	.param .b64 param0;
	st.param.b64 	[param0], %rd99;
	.param .b64 param1;
	st.param.b64 	[param1], 0;
	.param .b32 retval0;
	call.uni (retval0), 
	vprintf, 
	(
	param0, 
	param1
	);
	ld.param.b32 	%r93, [retval0];
	} // callseq 32
	add.s32 	%r108, %r108, 1;
	setp.ne.s32 	%p12, %r108, %r23;
	@%p12 bra 	$L__BB1_9;
$L__BB1_23:
	ret;

}


// ===== COMPILED SASS (sm_100) =====

	.target	sm_100

	.elftype	@"ET_EXEC"


//--------------------- .note.nv.tkinfo           --------------------------
	.section	.note.nv.tkinfo,"",@"SHT_NOTE"
	.sectionflags	@"SHF_NOTE_NV_TKINFO"
	.tkinfo
        /*0018*/ 	.word	0x00000002
        /*0030*/ 	.string	""
        /*0030*/ 	.string	"ptxas"
        /*0030*/ 	.string	"Cuda compilation tools, release 13.0, V13.0.88"
        /*0030*/ 	.string	"Build cuda_13.0.r13.0/compiler.36424714_0"
        /*0030*/ 	.string	"-arch sm_100 -m 64 "



//--------------------- .note.nv.cuinfo           --------------------------
	.section	.note.nv.cuinfo,"",@"SHT_NOTE"
	.sectionflags	@"SHF_NOTE_NV_CUINFO"
        /*0018*/ 	.short	0x0002
        /*001a*/ 	.short	0x0064
        /*001c*/ 	.short	0x0082
	.zero		2


//--------------------- .nv.info                  --------------------------
	.section	.nv.info,"",@"SHT_CUDA_INFO"
	.align	4


	//----- nvinfo : EIATTR_REGCOUNT
	.align		4
        /*0000*/ 	.byte	0x04, 0x2f
        /*0002*/ 	.short	(.L_4 - .L_3)
	.align		4
.L_3:
        /*0004*/ 	.word	index@(_Z9vectorSubPfS_S_i)
        /*0008*/ 	.word	0x0000000c


	//----- nvinfo : EIATTR_FRAME_SIZE
	.align		4
.L_4:
        /*000c*/ 	.byte	0x04, 0x11
        /*000e*/ 	.short	(.L_6 - .L_5)
	.align		4
.L_5:
        /*0010*/ 	.word	index@(_Z9vectorSubPfS_S_i)
        /*0014*/ 	.word	0x00000000


	//----- nvinfo : EIATTR_REGCOUNT
	.align		4
.L_6:
        /*0018*/ 	.byte	0x04, 0x2f
        /*001a*/ 	.short	(.L_8 - .L_7)
	.align		4
.L_7:
        /*001c*/ 	.word	index@(_Z4showPPfii)
        /*0020*/ 	.word	0x00000022


	//----- nvinfo : EIATTR_FRAME_SIZE
	.align		4
.L_8:
        /*0024*/ 	.byte	0x04, 0x11
        /*0026*/ 	.short	(.L_10 - .L_9)
	.align		4
.L_9:
        /*0028*/ 	.word	index@(_Z4showPPfii)
        /*002c*/ 	.word	0x00000008


	//----- nvinfo : EIATTR_MIN_STACK_SIZE
	.align		4
.L_10:
        /*0030*/ 	.byte	0x04, 0x12
        /*0032*/ 	.short	(.L_12 - .L_11)
	.align		4
.L_11:
        /*0034*/ 	.word	index@(_Z4showPPfii)
        /*0038*/ 	.word	0x00000008


	//----- nvinfo : EIATTR_MIN_STACK_SIZE
	.align		4
.L_12:
        /*003c*/ 	.byte	0x04, 0x12
        /*003e*/ 	.short	(.L_14 - .L_13)
	.align		4
.L_13:
        /*0040*/ 	.word	index@(_Z9vectorSubPfS_S_i)
        /*0044*/ 	.word	0x00000000
.L_14:


//--------------------- .nv.compat                --------------------------
	.section	.nv.compat,"",@"SHT_CUDA_COMPAT_INFO"
	.align	4
        /*0000*/ 	.byte	0x02, 0x09, 0x00, 0x00, 0x02, 0x02, 0x01, 0x00, 0x02, 0x05, 0x05, 0x00, 0x03, 0x07, 0x01, 0x01
        /*0010*/ 	.byte	0x02, 0x03, 0x00, 0x00, 0x02, 0x06, 0x01, 0x00, 0x04, 0x0b, 0x08, 0x00, 0x09, 0x00, 0x00, 0x00
        /*0020*/ 	.byte	0x00, 0x00, 0x00, 0x00


//--------------------- .nv.info._Z4showPPfii     --------------------------
	.section	.nv.info._Z4showPPfii,"",@"SHT_CUDA_INFO"
	.sectionflags	@""
	.align	4


	//----- nvinfo : EIATTR_CUDA_API_VERSION
	.align		4
        /*0000*/ 	.byte	0x04, 0x37
        /*0002*/ 	.short	(.L_16 - .L_15)
.L_15:
        /*0004*/ 	.word	0x00000082


	//----- nvinfo : EIATTR_KPARAM_INFO
	.align		4
.L_16:
        /*0008*/ 	.byte	0x04, 0x17
        /*000a*/ 	.short	(.L_18 - .L_17)
.L_17:
        /*000c*/ 	.word	0x00000000
        /*0010*/ 	.short	0x0002
        /*0012*/ 	.short	0x000c
        /*0014*/ 	.byte	0x00, 0xf0, 0x11, 0x00


	//----- nvinfo : EIATTR_KPARAM_INFO
	.align		4
.L_18:
        /*0018*/ 	.byte	0x04, 0x17
        /*001a*/ 	.short	(.L_20 - .L_19)
.L_19:
        /*001c*/ 	.word	0x00000000
        /*0020*/ 	.short	0x0001
        /*0022*/ 	.short	0x0008
        /*0024*/ 	.byte	0x00, 0xf0, 0x11, 0x00


	//----- nvinfo : EIATTR_KPARAM_INFO
	.align		4
.L_20:
        /*0028*/ 	.byte	0x04, 0x17
        /*002a*/ 	.short	(.L_22 - .L_21)
.L_21:
        /*002c*/ 	.word	0x00000000
        /*0030*/ 	.short	0x0000
        /*0032*/ 	.short	0x0000
        /*0034*/ 	.byte	0x00, 0xf5, 0x21, 0x00


	//----- nvinfo : EIATTR_SPARSE_MMA_MASK
	.align		4
.L_22:
        /*0038*/ 	.byte	0x03, 0x50
        /*003a*/ 	.short	0x0000


	//----- nvinfo : EIATTR_MAXREG_COUNT
	.align		4
        /*003c*/ 	.byte	0x03, 0x1b
        /*003e*/ 	.short	0x00ff


	//----- nvinfo : EIATTR_EXTERNS
	.align		4
        /*0040*/ 	.byte	0x04, 0x0f
        /*0042*/ 	.short	(.L_24 - .L_23)


	//   ....[0]....
	.align		4
.L_23:
        /*0044*/ 	.word	index@(vprintf)


	//----- nvinfo : EIATTR_MERCURY_ISA_VERSION
	.align		4
.L_24:
        /*0048*/ 	.byte	0x03, 0x5f
        /*004a*/ 	.short	0x0101


	//----- nvinfo : EIATTR_VRC_CTA_INIT_COUNT
	.align		4
        /*004c*/ 	.byte	0x02, 0x4a
	.zero		1
	.zero		1


	//----- nvinfo : EIATTR_SYSCALL_OFFSETS
	.align		4
        /*0050*/ 	.byte	0x04, 0x46
        /*0052*/ 	.short	(.L_26 - .L_25)


	//   ....[0]....
.L_25:
        /*0054*/ 	.word	0x000000d0


	//   ....[1]....
        /*0058*/ 	.word	0x00000240


	//   ....[2]....
        /*005c*/ 	.word	0x000002b0


	//   ....[3]....
        /*0060*/ 	.word	0x00000320


	//   ....[4]....
        /*0064*/ 	.word	0x00000390


	//   ....[5]....
        /*0068*/ 	.word	0x00000470


	//   ....[6]....
        /*006c*/ 	.word	0x00000720


	//   ....[7]....
        /*0070*/ 	.word	0x00000830


	//   ....[8]....
        /*0074*/ 	.word	0x00000930


	//   ....[9]....
        /*0078*/ 	.word	0x00000a30


	//   ....[10]....
        /*007c*/ 	.word	0x00000b30


	//   ....[11]....
        /*0080*/ 	.word	0x00000c30


	//   ....[12]....
        /*0084*/ 	.word	0x00000d30


	//   ....[13]....
        /*0088*/ 	.word	0x00000e30


	//   ....[14]....
        /*008c*/ 	.word	0x00000f30


	//   ....[15]....
        /*0090*/ 	.word	0x00001030


	//   ....[16]....
        /*0094*/ 	.word	0x00001130


	//   ....[17]....
        /*0098*/ 	.word	0x00001230


	//   ....[18]....
        /*009c*/ 	.word	0x00001330


	//   ....[19]....
        /*00a0*/ 	.word	0x00001430


	//   ....[20]....
        /*00a4*/ 	.word	0x00001530


	//   ....[21]....
        /*00a8*/ 	.word	0x00001630


	//   ....[22]....
        /*00ac*/ 	.word	0x00001820


	//   ....[23]....
        /*00b0*/ 	.word	0x00001940


	//   ....[24]....
        /*00b4*/ 	.word	0x00001a30


	//   ....[25]....
        /*00b8*/ 	.word	0x00001b20


	//   ....[26]....
        /*00bc*/ 	.word	0x00001c10


	//   ....[27]....
        /*00c0*/ 	.word	0x00001d00


	//   ....[28]....
        /*00c4*/ 	.word	0x00001df0


	//   ....[29]....
        /*00c8*/ 	.word	0x00001ee0


	//   ....[30]....
        /*00cc*/ 	.word	0x00002090


	//   ....[31]....
        /*00d0*/ 	.word	0x00002190


	//   ....[32]....
        /*00d4*/ 	.word	0x00002280


	//   ....[33]....
        /*00d8*/ 	.word	0x00002370


	//   ....[34]....
        /*00dc*/ 	.word	0x00002500


	//   ....[35]....
        /*00e0*/ 	.word	0x00002640


	//   ....[36]....
        /*00e4*/ 	.word	0x00002750


	//   ....[37]....
        /*00e8*/ 	.word	0x000027d0


	//----- nvinfo : EIATTR_EXIT_INSTR_OFFSETS
	.align		4
.L_26:
        /*00ec*/ 	.byte	0x04, 0x1c
        /*00ee*/ 	.short	(.L_28 - .L_27)


	//   ....[0]....
.L_27:
        /*00f0*/ 	.word	0x00000100


	//   ....[1]....
        /*00f4*/ 	.word	0x000003e0


	//   ....[2]....
        /*00f8*/ 	.word	0x000004a0


	//   ....[3]....
        /*00fc*/ 	.word	0x00002800


	//----- nvinfo : EIATTR_CRS_STACK_SIZE
	.align		4
.L_28:
        /*0100*/ 	.byte	0x04, 0x1e
        /*0102*/ 	.short	(.L_30 - .L_29)
.L_29:
        /*0104*/ 	.word	0x00000000


	//----- nvinfo : EIATTR_CBANK_PARAM_SIZE
	.align		4
.L_30:
        /*0108*/ 	.byte	0x03, 0x19
        /*010a*/ 	.short	0x0010


	//----- nvinfo : EIATTR_PARAM_CBANK
	.align		4
        /*010c*/ 	.byte	0x04, 0x0a
        /*010e*/ 	.short	(.L_32 - .L_31)
	.align		4
.L_31:
        /*0110*/ 	.word	index@(.nv.constant0._Z4showPPfii)
        /*0114*/ 	.short	0x0380
        /*0116*/ 	.short	0x0010


	//----- nvinfo : EIATTR_SW_WAR
	.align		4
.L_32:
        /*0118*/ 	.byte	0x04, 0x36
        /*011a*/ 	.short	(.L_34 - .L_33)
.L_33:
        /*011c*/ 	.word	0x00000008
.L_34:


//--------------------- .nv.info._Z9vectorSubPfS_S_i --------------------------
	.section	.nv.info._Z9vectorSubPfS_S_i,"",@"SHT_CUDA_INFO"
	.sectionflags	@""
	.align	4


	//----- nvinfo : EIATTR_CUDA_API_VERSION
	.align		4
        /*0000*/ 	.byte	0x04, 0x37
        /*0002*/ 	.short	(.L_36 - .L_35)
.L_35:
        /*0004*/ 	.word	0x00000082


	//----- nvinfo : EIATTR_KPARAM_INFO
	.align		4
.L_36:
        /*0008*/ 	.byte	0x04, 0x17
        /*000a*/ 	.short	(.L_38 - .L_37)
.L_37:
        /*000c*/ 	.word	0x00000000
        /*0010*/ 	.short	0x0003
        /*0012*/ 	.short	0x0018
        /*0014*/ 	.byte	0x00, 0xf0, 0x11, 0x00


	//----- nvinfo : EIATTR_KPARAM_INFO
	.align		4
.L_38:
        /*0018*/ 	.byte	0x04, 0x17
        /*001a*/ 	.short	(.L_40 - .L_39)
.L_39:
        /*001c*/ 	.word	0x00000000
        /*0020*/ 	.short	0x0002
        /*0022*/ 	.short	0x0010
        /*0024*/ 	.byte	0x00, 0xf5, 0x21, 0x00


	//----- nvinfo : EIATTR_KPARAM_INFO
	.align		4
.L_40:
        /*0028*/ 	.byte	0x04, 0x17
        /*002a*/ 	.short	(.L_42 - .L_41)
.L_41:
        /*002c*/ 	.word	0x00000000
        /*0030*/ 	.short	0x0001
        /*0032*/ 	.short	0x0008
        /*0034*/ 	.byte	0x00, 0xf5, 0x21, 0x00


	//----- nvinfo : EIATTR_KPARAM_INFO
	.align		4
.L_42:
        /*0038*/ 	.byte	0x04, 0x17
        /*003a*/ 	.short	(.L_44 - .L_43)
.L_43:
        /*003c*/ 	.word	0x00000000
        /*0040*/ 	.short	0x0000
        /*0042*/ 	.short	0x0000
        /*0044*/ 	.byte	0x00, 0xf5, 0x21, 0x00


	//----- nvinfo : EIATTR_SPARSE_MMA_MASK
	.align		4
.L_44:
        /*0048*/ 	.byte	0x03, 0x50
        /*004a*/ 	.short	0x0000


	//----- nvinfo : EIATTR_MAXREG_COUNT
	.align		4
        /*004c*/ 	.byte	0x03, 0x1b
        /*004e*/ 	.short	0x00ff


	//----- nvinfo : EIATTR_MERCURY_ISA_VERSION
	.align		4
        /*0050*/ 	.byte	0x03, 0x5f
        /*0052*/ 	.short	0x0101


	//----- nvinfo : EIATTR_VRC_CTA_INIT_COUNT
	.align		4
        /*0054*/ 	.byte	0x02, 0x4a
	.zero		1
	.zero		1


	//----- nvinfo : EIATTR_EXIT_INSTR_OFFSETS
	.align		4
        /*0058*/ 	.byte	0x04, 0x1c
        /*005a*/ 	.short	(.L_46 - .L_45)


	//   ....[0]....
.L_45:
        /*005c*/ 	.word	0x00000070


	//   ....[1]....
        /*0060*/ 	.word	0x00000130


	//----- nvinfo : EIATTR_CBANK_PARAM_SIZE
	.align		4
.L_46:
        /*0064*/ 	.byte	0x03, 0x19
        /*0066*/ 	.short	0x001c


	//----- nvinfo : EIATTR_PARAM_CBANK
	.align		4
        /*0068*/ 	.byte	0x04, 0x0a
        /*006a*/ 	.short	(.L_48 - .L_47)
	.align		4
.L_47:
        /*006c*/ 	.word	index@(.nv.constant0._Z9vectorSubPfS_S_i)
        /*0070*/ 	.short	0x0380
        /*0072*/ 	.short	0x001c


	//----- nvinfo : EIATTR_SW_WAR
	.align		4
.L_48:
        /*0074*/ 	.byte	0x04, 0x36
        /*0076*/ 	.short	(.L_50 - .L_49)
.L_49:
        /*0078*/ 	.word	0x00000008
.L_50:


//--------------------- .nv.callgraph             --------------------------
	.section	.nv.callgraph,"",@"SHT_CUDA_CALLGRAPH"
	.align	4
	.sectionentsize	8
	.align		4
        /*0000*/ 	.word	0x00000000
	.align		4
        /*0004*/ 	.word	0xffffffff
	.align		4
        /*0008*/ 	.word	index@(_Z4showPPfii)
	.align		4
        /*000c*/ 	.word	index@(vprintf)
	.align		4
        /*0010*/ 	.word	0x00000000
	.align		4
        /*0014*/ 	.word	0xfffffffe
	.align		4
        /*0018*/ 	.word	0x00000000
	.align		4
        /*001c*/ 	.word	0xfffffffd
	.align		4
        /*0020*/ 	.word	0x00000000
	.align		4
        /*0024*/ 	.word	0xfffffffc


//--------------------- .nv.constant4             --------------------------
	.section	.nv.constant4,"a",@progbits
	.align	8
	.align		8
.nv.constant4:
        /*0000*/ 	.dword	vprintf
	.align		8
        /*0008*/ 	.dword	$str
	.align		8
        /*0010*/ 	.dword	$str$1
	.align		8
        /*0018*/ 	.dword	$str$2


//--------------------- .text._Z4showPPfii        --------------------------
	.section	.text._Z4showPPfii,"ax",@progbits
	.align	128
        .global         _Z4showPPfii
        .type           _Z4showPPfii,@function
        .size           _Z4showPPfii,(.L_x_49 - _Z4showPPfii)
        .other          _Z4showPPfii,@"STO_CUDA_ENTRY STV_DEFAULT"
_Z4showPPfii:
.text._Z4showPPfii:
[----:B------:R-:W0:Y:S01]  /*0000*/  LDC R1, c[0x0][0x37c] ;  /* 0x0000df00ff017b82 */ /* 0x000e220000000800 */
[----:B------:R-:W-:Y:S01]  /*0010*/  MOV R0, 0x0 ;  /* 0x0000000000007802 */ /* 0x000fe20000000f00 */
[----:B------:R-:W1:Y:S01]  /*0020*/  LDCU UR4, c[0x0][0x2f8] ;  /* 0x00005f00ff0477ac */ /* 0x000e620008000800 */
[----:B0-----:R-:W-:Y:S01]  /*0030*/  VIADD R1, R1, 0xfffffff8 ;  /* 0xfffffff801017836 */ /* 0x001fe20000000000 */
[----:B------:R-:W-:-:S04]  /*0040*/  CS2R R6, SRZ ;  /* 0x0000000000067805 */ /* 0x000fc8000001ff00 */
[----:B------:R0:W2:Y:S01]  /*0050*/  LDC.64 R2, c[0x4][R0] ;  /* 0x0100000000027b82 */ /* 0x0000a20000000a00 */
[----:B------:R-:W3:Y:S01]  /*0060*/  LDCU.64 UR6, c[0x4][0x8] ;  /* 0x01000100ff0677ac */ /* 0x000ee20008000a00 */
[----:B------:R-:W4:Y:S01]  /*0070*/  LDCU UR5, c[0x0][0x2fc] ;  /* 0x00005f80ff0577ac */ /* 0x000f220008000800 */
[----:B-1----:R-:W-:Y:S01]  /*0080*/  IADD3 R18, P0, PT, R1, UR4, RZ ;  /* 0x0000000401127c10 */ /* 0x002fe2000ff1e0ff */
[----:B---3--:R-:W-:Y:S02]  /*0090*/  IMAD.U32 R4, RZ, RZ, UR6 ;  /* 0x00000006ff047e24 */ /* 0x008fe4000f8e00ff */
[----:B------:R-:W-:Y:S02]  /*00a0*/  IMAD.U32 R5, RZ, RZ, UR7 ;  /* 0x00000007ff057e24 */ /* 0x000fe4000f8e00ff */
[----:B0---4-:R-:W-:-:S08]  /*00b0*/  IMAD.X R17, RZ, RZ, UR5, P0 ;  /* 0x00000005ff117e24 */ /* 0x011fd000080e06ff */
[----:B------:R-:W-:-:S07]  /*00c0*/  LEPC R20, `(.L_x_0) ;  /* 0x000000001014794e */ /* 0x000fce0000000000 */
[----:B--2---:R-:W-:Y:S05]  /*00d0*/  CALL.ABS.NOINC R2 ;  /* 0x0000000002007343 */ /* 0x004fea0003c00000 */
.L_x_0:
[----:B------:R-:W0:Y:S02]  /*00e0*/  LDC R16, c[0x0][0x38c] ;  /* 0x0000e300ff107b82 */ /* 0x000e240000000800 */
[----:B0-----:R-:W-:-:S13]  /*00f0*/  ISETP.NE.AND P0, PT, R16, RZ, PT ;  /* 0x000000ff1000720c */ /* 0x001fda0003f05270 */
[----:B------:R-:W-:Y:S05]  /*0100*/  @!P0 EXIT ;  /* 0x000000000000894d */ /* 0x000fea0003800000 */
[----:B------:R-:W0:Y:S02]  /*0110*/  LDCU UR4, c[0x0][0x388] ;  /* 0x00007100ff0477ac */ /* 0x000e240008000800 */
[----:B0-----:R-:W-:-:S09]  /*0120*/  UISETP.NE.AND UP0, UPT, UR4, URZ, UPT ;  /* 0x000000ff0400728c */ /* 0x001fd2000bf05270 */
[----:B------:R-:W-:Y:S05]  /*0130*/  BRA.U UP0, `(.L_x_1) ;  /* 0x0000000100e07547 */ /* 0x000fea000b800000 */
[C---:B------:R-:W-:Y:S02]  /*0140*/  ISETP.GE.U32.AND P0, PT, R16.reuse, 0x4, PT ;  /* 0x000000041000780c */ /* 0x040fe40003f06070 */
[----:B------:R-:W-:-:S11]  /*0150*/  LOP3.LUT R17, R16, 0x3, RZ, 0xc0, !PT ;  /* 0x0000000310117812 */ /* 0x000fd600078ec0ff */
[----:B------:R-:W-:Y:S05]  /*0160*/  @!P0 BRA `(.L_x_2) ;  /* 0x0000000000988947 */ /* 0x000fea0003800000 */
[----:B------:R-:W-:Y:S01]  /*0170*/  LOP3.LUT R16, R16, 0xfffffffc, RZ, 0xc0, !PT ;  /* 0xfffffffc10107812 */ /* 0x000fe200078ec0ff */
[----:B------:R-:W-:Y:S04]  /*0180*/  BSSY.RECONVERGENT B6, `(.L_x_2) ;  /* 0x0000024000067945 */ /* 0x000fe80003800200 */
[----:B------:R-:W-:-:S07]  /*0190*/  IMAD.MOV R16, RZ, RZ, -R16 ;  /* 0x000000ffff107224 */ /* 0x000fce00078e0a10 */
.L_x_7:
[----:B------:R-:W-:Y:S01]  /*01a0*/  MOV R2, 0x0 ;  /* 0x0000000000027802 */ /* 0x000fe20000000f00 */
[----:B------:R-:W0:Y:S01]  /*01b0*/  LDCU.64 UR4, c[0x4][0x18] ;  /* 0x01000300ff0477ac */ /* 0x000e220008000a00 */
[----:B------:R-:W-:Y:S01]  /*01c0*/  VIADD R16, R16, 0x4 ;  /* 0x0000000410107836 */ /* 0x000fe20000000000 */
[----:B------:R-:W-:Y:S01]  /*01d0*/  CS2R R6, SRZ ;  /* 0x0000000000067805 */ /* 0x000fe2000001ff00 */
[----:B------:R1:W2:Y:S03]  /*01e0*/  LDC.64 R8, c[0x4][R2] ;  /* 0x0100000002087b82 */ /* 0x0002a60000000a00 */
[----:B------:R-:W-:-:S04]  /*01f0*/  ISETP.NE.AND P0, PT, R16, RZ, PT ;  /* 0x000000ff1000720c */ /* 0x000fc80003f05270 */
[----:B------:R-:W-:Y:S01]  /*0200*/  P2R R18, PR, RZ, 0x1 ;  /* 0x00000001ff127803 */ /* 0x000fe20000000000 */
[----:B0-----:R-:W-:Y:S02]  /*0210*/  IMAD.U32 R4, RZ, RZ, UR4 ;  /* 0x00000004ff047e24 */ /* 0x001fe4000f8e00ff */
[----:B-1----:R-:W-:-:S07]  /*0220*/  IMAD.U32 R5, RZ, RZ, UR5 ;  /* 0x00000005ff057e24 */ /* 0x002fce000f8e00ff */
[----:B------:R-:W-:-:S07]  /*0230*/  LEPC R20, `(.L_x_3) ;  /* 0x000000001014794e */ /* 0x000fce0000000000 */
[----:B--2---:R-:W-:Y:S05]  /*0240*/  CALL.ABS.NOINC R8 ;  /* 0x0000000008007343 */ /* 0x004fea0003c00000 */
.L_x_3:
[----:B------:R0:W1:Y:S01]  /*0250*/  LDC.64 R8, c[0x4][R2] ;  /* 0x0100000002087b82 */ /* 0x0000620000000a00 */
[----:B------:R-:W2:Y:S01]  /*0260*/  LDCU.64 UR4, c[0x4][0x18] ;  /* 0x01000300ff0477ac */ /* 0x000ea20008000a00 */
[----:B------:R-:W-:Y:S01]  /*0270*/  CS2R R6, SRZ ;  /* 0x0000000000067805 */ /* 0x000fe2000001ff00 */
[----:B--2---:R-:W-:Y:S02]  /*0280*/  IMAD.U32 R4, RZ, RZ, UR4 ;  /* 0x00000004ff047e24 */ /* 0x004fe4000f8e00ff */
[----:B0-----:R-:W-:-:S07]  /*0290*/  IMAD.U32 R5, RZ, RZ, UR5 ;  /* 0x00000005ff057e24 */ /* 0x001fce000f8e00ff */
[----:B------:R-:W-:-:S07]  /*02a0*/  LEPC R20, `(.L_x_4) ;  /* 0x000000001014794e */ /* 0x000fce0000000000 */
[----:B-1----:R-:W-:Y:S05]  /*02b0*/  CALL.ABS.NOINC R8 ;  /* 0x0000000008007343 */ /* 0x002fea0003c00000 */
.L_x_4:
[----:B------:R0:W1:Y:S01]  /*02c0*/  LDC.64 R8, c[0x4][R2] ;  /* 0x0100000002087b82 */ /* 0x0000620000000a00 */
[----:B------:R-:W2:Y:S01]  /*02d0*/  LDCU.64 UR4, c[0x4][0x18] ;  /* 0x01000300ff0477ac */ /* 0x000ea20008000a00 */
[----:B------:R-:W-:Y:S01]  /*02e0*/  CS2R R6, SRZ ;  /* 0x0000000000067805 */ /* 0x000fe2000001ff00 */
[----:B--2---:R-:W-:Y:S02]  /*02f0*/  IMAD.U32 R4, RZ, RZ, UR4 ;  /* 0x00000004ff047e24 */ /* 0x004fe4000f8e00ff */
[----:B0-----:R-:W-:-:S07]  /*0300*/  IMAD.U32 R5, RZ, RZ, UR5 ;  /* 0x00000005ff057e24 */ /* 0x001fce000f8e00ff */
[----:B------:R-:W-:-:S07]  /*0310*/  LEPC R20, `(.L_x_5) ;  /* 0x000000001014794e */ /* 0x000fce0000000000 */
[----:B-1----:R-:W-:Y:S05]  /*0320*/  CALL.ABS.NOINC R8 ;  /* 0x0000000008007343 */ /* 0x002fea0003c00000 */
.L_x_5:
[----:B------:R-:W0:Y:S01]  /*0330*/  LDC.64 R2, c[0x4][R2] ;  /* 0x0100000002027b82 */ /* 0x000e220000000a00 */
[----:B------:R-:W1:Y:S01]  /*0340*/  LDCU.64 UR4, c[0x4][0x18] ;  /* 0x01000300ff0477ac */ /* 0x000e620008000a00 */
[----:B------:R-:W-:Y:S02]  /*0350*/  CS2R R6, SRZ ;  /* 0x0000000000067805 */ /* 0x000fe4000001ff00 */
[----:B-1----:R-:W-:Y:S01]  /*0360*/  MOV R4, UR4 ;  /* 0x0000000400047c02 */ /* 0x002fe20008000f00 */
[----:B------:R-:W-:-:S07]  /*0370*/  IMAD.U32 R5, RZ, RZ, UR5 ;  /* 0x00000005ff057e24 */ /* 0x000fce000f8e00ff */
[----:B------:R-:W-:-:S07]  /*0380*/  LEPC R20, `(.L_x_6) ;  /* 0x000000001014794e */ /* 0x000fce0000000000 */
[----:B0-----:R-:W-:Y:S05]  /*0390*/  CALL.ABS.NOINC R2 ;  /* 0x0000000002007343 */ /* 0x001fea0003c00000 */
.L_x_6:
[----:B------:R-:W-:-:S13]  /*03a0*/  ISETP.NE.AND P6, PT, R18, RZ, PT ;  /* 0x000000ff1200720c */ /* 0x000fda0003fc5270 */
[----:B------:R-:W-:Y:S05]  /*03b0*/  @P6 BRA `(.L_x_7) ;  /* 0xfffffffc00786947 */ /* 0x000fea000383ffff */
[----:B------:R-:W-:Y:S05]  /*03c0*/  BSYNC.RECONVERGENT B6 ;  /* 0x0000000000067941 */ /* 0x000fea0003800200 */
.L_x_2:
[----:B------:R-:W-:-:S13]  /*03d0*/  ISETP.NE.AND P0, PT, R17, RZ, PT ;  /* 0x000000ff1100720c */ /* 0x000fda0003f05270 */
[----:B------:R-:W-:Y:S05]  /*03e0*/  @!P0 EXIT ;  /* 0x000000000000894d */ /* 0x000fea0003800000 */
[----:B------:R-:W-:-:S07]  /*03f0*/  IMAD.MOV R17, RZ, RZ, -R17 ;  /* 0x000000ffff117224 */ /* 0x000fce00078e0a11 */
.L_x_9:
[----:B------:R-:W-:Y:S01]  /*0400*/  MOV R0, 0x0 ;  /* 0x0000000000007802 */ /* 0x000fe20000000f00 */
[----:B------:R-:W0:Y:S01]  /*0410*/  LDCU.64 UR4, c[0x4][0x18] ;  /* 0x01000300ff0477ac */ /* 0x000e220008000a00 */
[----:B------:R-:W-:Y:S02]  /*0420*/  CS2R R6, SRZ ;  /* 0x0000000000067805 */ /* 0x000fe4000001ff00 */
[----:B------:R1:W2:Y:S01]  /*0430*/  LDC.64 R2, c[0x4][R0] ;  /* 0x0100000000027b82 */ /* 0x0002a20000000a00 */
[----:B0-----:R-:W-:Y:S02]  /*0440*/  IMAD.U32 R4, RZ, RZ, UR4 ;  /* 0x00000004ff047e24 */ /* 0x001fe4000f8e00ff */
[----:B-1----:R-:W-:-:S07]  /*0450*/  IMAD.U32 R5, RZ, RZ, UR5 ;  /* 0x00000005ff057e24 */ /* 0x002fce000f8e00ff */
[----:B------:R-:W-:-:S07]  /*0460*/  LEPC R20, `(.L_x_8) ;  /* 0x000000001014794e */ /* 0x000fce0000000000 */
[----:B--2---:R-:W-:Y:S05]  /*0470*/  CALL.ABS.NOINC R2 ;  /* 0x0000000002007343 */ /* 0x004fea0003c00000 */
.L_x_8:
[----:B------:R-:W-:-:S05]  /*0480*/  VIADD R17, R17, 0x1 ;  /* 0x0000000111117836 */ /* 0x000fca0000000000 */
[----:B------:R-:W-:-:S13]  /*0490*/  ISETP.NE.AND P0, PT, R17, RZ, PT ;  /* 0x000000ff1100720c */ /* 0x000fda0003f05270 */
[----:B------:R-:W-:Y:S05]  /*04a0*/  @!P0 EXIT ;  /* 0x000000000000894d */ /* 0x000fea0003800000 */
[----:B------:R-:W-:Y:S05]  /*04b0*/  BRA `(.L_x_9) ;  /* 0xfffffffc00d07947 */ /* 0x000fea000383ffff */
.L_x_1:
[----:B------:R-:W-:-:S07]  /*04c0*/  IMAD.MOV.U32 R24, RZ, RZ, RZ ;  /* 0x000000ffff187224 */ /* 0x000fce00078e00ff */
.L_x_46:
[----:B------:R-:W0:Y:S01]  /*04d0*/  LDC.64 R30, c[0x0][0x380] ;  /* 0x0000e000ff1e7b82 */ /* 0x000e220000000a00 */
[----:B------:R-:W1:Y:S01]  /*04e0*/  LDCU.64 UR4, c[0x0][0x388] ;  /* 0x00007100ff0477ac */ /* 0x000e620008000a00 */
[----:B------:R-:W-:Y:S01]  /*04f0*/  IMAD.MOV.U32 R16, RZ, RZ, RZ ;  /* 0x000000ffff107224 */ /* 0x000fe200078e00ff */
[----:B-1----:R-:W-:Y:S01]  /*0500*/  UISETP.GE.U32.AND UP0, UPT, UR4, 0x10, UPT ;  /* 0x000000100400788c */ /* 0x002fe2000bf06070 */
[----:B0-----:R-:W-:-:S04]  /*0510*/  IMAD.WIDE.U32 R30, R24, 0x8, R30 ;  /* 0x00000008181e7825 */ /* 0x001fc800078e001e */
[----:B------:R-:W-:-:S05]  /*0520*/  VIADD R24, R24, 0x1 ;  /* 0x0000000118187836 */ /* 0x000fca0000000000 */
[----:B------:R-:W-:-:S04]  /*0530*/  ISETP.NE.AND P0, PT, R24, UR5, PT ;  /* 0x0000000518007c0c */ /* 0x000fc8000bf05270 */
[----:B------:R-:W-:Y:S01]  /*0540*/  P2R R26, PR, RZ, 0x1 ;  /* 0x00000001ff1a7803 */ /* 0x000fe20000000000 */
[----:B------:R-:W-:Y:S08]  /*0550*/  BRA.U !UP0, `(.L_x_10) ;  /* 0x00000011084c7547 */ /* 0x000ff0000b800000 */
[----:B------:R-:W-:Y:S01]  /*0560*/  ULOP3.LUT UR4, UR4, 0xfffffff0, URZ, 0xc0, !UPT ;  /* 0xfffffff004047892 */ /* 0x000fe2000f8ec0ff */
[----:B------:R-:W-:Y:S01]  /*0570*/  BSSY.RECONVERGENT B6, `(.L_x_10) ;  /* 0x0000111000067945 */ /* 0x000fe20003800200 */
[----:B------:R-:W-:Y:S02]  /*0580*/  CS2R R22, SRZ ;  /* 0x0000000000167805 */ /* 0x000fe4000001ff00 */
[----:B------:R-:W-:-:S06]  /*0590*/  UIADD3 UR4, UPT, UPT, -UR4, URZ, URZ ;  /* 0x000000ff04047290 */ /* 0x000fcc000fffe1ff */
[----:B------:R-:W-:-:S07]  /*05a0*/  IMAD.U32 R2, RZ, RZ, UR4 ;  /* 0x00000004ff027e24 */ /* 0x000fce000f8e00ff */
.L_x_27:
[----:B------:R-:W0:Y:S01]  /*05b0*/  LDC.64 R28, c[0x0][0x358] ;  /* 0x0000d600ff1c7b82 */ /* 0x000e220000000a00 */
[----:B------:R-:W1:Y:S01]  /*05c0*/  LDCU.64 UR6, c[0x4][0x10] ;  /* 0x01000200ff0677ac */ /* 0x000e620008000a00 */
[----:B0-----:R-:W-:Y:S02]  /*05d0*/  R2UR UR4, R28 ;  /* 0x000000001c0472ca */ /* 0x001fe400000e0000 */
[----:B------:R-:W-:-:S13]  /*05e0*/  R2UR UR5, R29 ;  /* 0x000000001d0572ca */ /* 0x000fda00000e0000 */
[----:B------:R-:W2:Y:S02]  /*05f0*/  LDG.E.64 R4, desc[UR4][R30.64] ;  /* 0x000000041e047981 */ /* 0x000ea4000c1e1b00 */
[----:B--2---:R-:W-:-:S05]  /*0600*/  IADD3 R6, P0, PT, R4, R23, RZ ;  /* 0x0000001704067210 */ /* 0x004fca0007f1e0ff */
[----:B------:R-:W-:-:S05]  /*0610*/  IMAD.X R7, R5, 0x1, R22, P0 ;  /* 0x0000000105077824 */ /* 0x000fca00000e0616 */
[----:B------:R0:W2:Y:S01]  /*0620*/  LD.E R0, desc[UR4][R6.64] ;  /* 0x0000000406007980 */ /* 0x0000a2000c101900 */
[----:B------:R-:W-:Y:S01]  /*0630*/  MOV R8, 0x0 ;  /* 0x0000000000087802 */ /* 0x000fe20000000f00 */
[----:B------:R-:W3:Y:S01]  /*0640*/  LDCU UR4, c[0x0][0x388] ;  /* 0x00007100ff0477ac */ /* 0x000ee20008000800 */
[----:B------:R-:W-:Y:S01]  /*0650*/  VIADD R2, R2, 0x10 ;  /* 0x0000001002027836 */ /* 0x000fe20000000000 */
[----:B-1----:R-:W-:Y:S01]  /*0660*/  MOV R4, UR6 ;  /* 0x0000000600047c02 */ /* 0x002fe20008000f00 */
[----:B------:R-:W-:Y:S02]  /*0670*/  IMAD.U32 R5, RZ, RZ, UR7 ;  /* 0x00000007ff057e24 */ /* 0x000fe4000f8e00ff */
[----:B------:R-:W1:Y:S01]  /*0680*/  LDC.64 R8, c[0x4][R8] ;  /* 0x0100000008087b82 */ /* 0x000e620000000a00 */
[----:B------:R-:W-:Y:S01]  /*0690*/  ISETP.NE.AND P0, PT, R2, RZ, PT ;  /* 0x000000ff0200720c */ /* 0x000fe20003f05270 */
[----:B0-----:R-:W-:-:S03]  /*06a0*/  IMAD.MOV.U32 R6, RZ, RZ, R18 ;  /* 0x000000ffff067224 */ /* 0x001fc600078e0012 */
[----:B------:R-:W-:Y:S01]  /*06b0*/  P2R R25, PR, RZ, 0x1 ;  /* 0x00000001ff197803 */ /* 0x000fe20000000000 */
[----:B------:R-:W-:Y:S01]  /*06c0*/  IMAD.MOV.U32 R7, RZ, RZ, R17 ;  /* 0x000000ffff077224 */ /* 0x000fe200078e0011 */
[----:B---3--:R-:W-:-:S06]  /*06d0*/  ULOP3.LUT UR4, UR4, 0xfffffff0, URZ, 0xc0, !UPT ;  /* 0xfffffff004047892 */ /* 0x008fcc000f8ec0ff */
[----:B------:R-:W-:Y:S01]  /*06e0*/  IMAD.U32 R16, RZ, RZ, UR4 ;  /* 0x00000004ff107e24 */ /* 0x000fe2000f8e00ff */
[----:B--2---:R-:W0:Y:S02]  /*06f0*/  F2F.F64.F32 R10, R0 ;  /* 0x00000000000a7310 */ /* 0x004e240000201800 */
[----:B01----:R0:W-:Y:S04]  /*0700*/  STL.64 [R1], R10 ;  /* 0x0000000a01007387 */ /* 0x0031e80000100a00 */
[----:B------:R-:W-:-:S07]  /*0710*/  LEPC R20, `(.L_x_11) ;  /* 0x000000001014794e */ /* 0x000fce0000000000 */
[----:B0-----:R-:W-:Y:S05]  /*0720*/  CALL.ABS.NOINC R8 ;  /* 0x0000000008007343 */ /* 0x001fea0003c00000 */
.L_x_11:
[----:B------:R-:W-:Y:S02]  /*0730*/  R2UR UR4, R28 ;  /* 0x000000001c0472ca */ /* 0x000fe400000e0000 */
[----:B------:R-:W-:-:S13]  /*0740*/  R2UR UR5, R29 ;  /* 0x000000001d0572ca */ /* 0x000fda00000e0000 */
[----:B------:R-:W2:Y:S02]  /*0750*/  LDG.E.64 R4, desc[UR4][R30.64] ;  /* 0x000000041e047981 */ /* 0x000ea4000c1e1b00 */
[----:B--2---:R-:W-:-:S05]  /*0760*/  IADD3 R12, P0, PT, R4, R23, RZ ;  /* 0x00000017040c7210 */ /* 0x004fca0007f1e0ff */
[----:B------:R-:W-:-:S05]  /*0770*/  IMAD.X R13, R5, 0x1, R22, P0 ;  /* 0x00000001050d7824 */ /* 0x000fca00000e0616 */
[----:B------:R-:W2:Y:S01]  /*0780*/  LD.E R0, desc[UR4][R12.64+0x4] ;  /* 0x000004040c007980 */ /* 0x000ea2000c101900 */
[----:B------:R-:W-:Y:S01]  /*0790*/  MOV R19, 0x0 ;  /* 0x0000000000137802 */ /* 0x000fe20000000f00 */
[----:B------:R-:W0:Y:S01]  /*07a0*/  LDCU.64 UR4, c[0x4][0x10] ;  /* 0x01000200ff0477ac */ /* 0x000e220008000a00 */
[----:B------:R-:W-:Y:S02]  /*07b0*/  IMAD.MOV.U32 R6, RZ, RZ, R18 ;  /* 0x000000ffff067224 */ /* 0x000fe400078e0012 */
[----:B------:R1:W3:Y:S01]  /*07c0*/  LDC.64 R8, c[0x4][R19] ;  /* 0x0100000013087b82 */ /* 0x0002e20000000a00 */
[----:B------:R-:W-:Y:S02]  /*07d0*/  IMAD.MOV.U32 R7, RZ, RZ, R17 ;  /* 0x000000ffff077224 */ /* 0x000fe400078e0011 */
[----:B0-----:R-:W-:Y:S02]  /*07e0*/  IMAD.U32 R4, RZ, RZ, UR4 ;  /* 0x00000004ff047e24 */ /* 0x001fe4000f8e00ff */
[----:B------:R-:W-:Y:S01]  /*07f0*/  IMAD.U32 R5, RZ, RZ, UR5 ;  /* 0x00000005ff057e24 */ /* 0x000fe2000f8e00ff */
[----:B--2---:R-:W0:Y:S02]  /*0800*/  F2F.F64.F32 R10, R0 ;  /* 0x00000000000a7310 */ /* 0x004e240000201800 */
[----:B0--3--:R1:W-:Y:S04]  /*0810*/  STL.64 [R1], R10 ;  /* 0x0000000a01007387 */ /* 0x0093e80000100a00 */
[----:B------:R-:W-:-:S07]  /*0820*/  LEPC R20, `(.L_x_12) ;  /* 0x000000001014794e */ /* 0x000fce0000000000 */
[----:B-1----:R-:W-:Y:S05]  /*0830*/  CALL.ABS.NOINC R8 ;  /* 0x0000000008007343 */ /* 0x002fea0003c00000 */
.L_x_12:
[----:B------:R-:W-:Y:S02]  /*0840*/  R2UR UR4, R28 ;  /* 0x000000001c0472ca */ /* 0x000fe400000e0000 */
[----:B------:R-:W-:-:S13]  /*0850*/  R2UR UR5, R29 ;  /* 0x000000001d0572ca */ /* 0x000fda00000e0000 */
[----:B------:R-:W2:Y:S02]  /*0860*/  LDG.E.64 R4, desc[UR4][R30.64] ;  /* 0x000000041e047981 */ /* 0x000ea4000c1e1b00 */
[----:B--2---:R-:W-:-:S05]  /*0870*/  IADD3 R12, P0, PT, R4, R23, RZ ;  /* 0x00000017040c7210 */ /* 0x004fca0007f1e0ff */
[----:B------:R-:W-:-:S05]  /*0880*/  IMAD.X R13, R5, 0x1, R22, P0 ;  /* 0x00000001050d7824 */ /* 0x000fca00000e0616 */
[----:B------:R-:W2:Y:S01]  /*0890*/  LD.E R0, desc[UR4][R12.64+0x8] ;  /* 0x000008040c007980 */ /* 0x000ea2000c101900 */
[----:B------:R0:W1:Y:S01]  /*08a0*/  LDC.64 R8, c[0x4][R19] ;  /* 0x0100000013087b82 */ /* 0x0000620000000a00 */
[----:B------:R-:W3:Y:S01]  /*08b0*/  LDCU.64 UR4, c[0x4][0x10] ;  /* 0x01000200ff0477ac */ /* 0x000ee20008000a00 */
[----:B------:R-:W-:Y:S02]  /*08c0*/  IMAD.MOV.U32 R6, RZ, RZ, R18 ;  /* 0x000000ffff067224 */ /* 0x000fe400078e0012 */
[----:B------:R-:W-:Y:S02]  /*08d0*/  IMAD.MOV.U32 R7, RZ, RZ, R17 ;  /* 0x000000ffff077224 */ /* 0x000fe400078e0011 */
[----:B---3--:R-:W-:Y:S01]  /*08e0*/  IMAD.U32 R4, RZ, RZ, UR4 ;  /* 0x00000004ff047e24 */ /* 0x008fe2000f8e00ff */
[----:B------:R-:W-:Y:S01]  /*08f0*/  MOV R5, UR5 ;  /* 0x0000000500057c02 */ /* 0x000fe20008000f00 */
[----:B--2---:R-:W2:Y:S02]  /*0900*/  F2F.F64.F32 R10, R0 ;  /* 0x00000000000a7310 */ /* 0x004ea40000201800 */
[----:B-12---:R0:W-:Y:S04]  /*0910*/  STL.64 [R1], R10 ;  /* 0x0000000a01007387 */ /* 0x0061e80000100a00 */
[----:B------:R-:W-:-:S07]  /*0920*/  LEPC R20, `(.L_x_13) ;  /* 0x000000001014794e */ /* 0x000fce0000000000 */
[----:B0-----:R-:W-:Y:S05]  /*0930*/  CALL.ABS.NOINC R8 ;  /* 0x0000000008007343 */ /* 0x001fea0003c00000 */
.L_x_13:
        /* <DEDUP_REMOVED lines=10> */
[----:B---3--:R-:W-:Y:S02]  /*09e0*/  IMAD.U32 R4, RZ, RZ, UR4 ;  /* 0x00000004ff047e24 */ /* 0x008fe4000f8e00ff */
[----:B------:R-:W-:Y:S01]  /*09f0*/  IMAD.U32 R5, RZ, RZ, UR5 ;  /* 0x00000005ff057e24 */ /* 0x000fe2000f8e00ff */
[----:B--2---:R-:W2:Y:S02]  /*0a00*/  F2F.F64.F32 R10, R0 ;  /* 0x00000000000a7310 */ /* 0x004ea40000201800 */
[----:B-12---:R0:W-:Y:S04]  /*0a10*/  STL.64 [R1], R10 ;  /* 0x0000000a01007387 */ /* 0x0061e80000100a00 */
[----:B------:R-:W-:-:S07]  /*0a20*/  LEPC R20, `(.L_x_14) ;  /* 0x000000001014794e */ /* 0x000fce0000000000 */
[----:B0-----:R-:W-:Y:S05]  /*0a30*/  CALL.ABS.NOINC R8 ;  /* 0x0000000008007343 */ /* 0x001fea0003c00000 */
.L_x_14:
        /* <DEDUP_REMOVED lines=8> */
[----:B------:R-:W-:Y:S01]  /*0ac0*/  IMAD.MOV.U32 R6, RZ, RZ, R18 ;  /* 0x000000ffff067224 */ /* 0x000fe200078e0012 */
[----:B------:R-:W-:Y:S01]  /*0ad0*/  MOV R7, R17 ;  /* 0x0000001100077202 */ /* 0x000fe20000000f00 */
[----:B---3--:R-:W-:Y:S02]  /*0ae0*/  IMAD.U32 R4, RZ, RZ, UR4 ;  /* 0x00000004ff047e24 */ /* 0x008fe4000f8e00ff */
[----:B------:R-:W-:Y:S01]  /*0af0*/  IMAD.U32 R5, RZ, RZ, UR5 ;  /* 0x00000005ff057e24 */ /* 0x000fe2000f8e00ff */
[----:B--2---:R-:W2:Y:S02]  /*0b00*/  F2F.F64.F32 R10, R0 ;  /* 0x00000000000a7310 */ /* 0x004ea40000201800 */
[----:B-12---:R0:W-:Y:S04]  /*0b10*/  STL.64 [R1], R10 ;  /* 0x0000000a01007387 */ /* 0x0061e80000100a00 */
[----:B------:R-:W-:-:S07]  /*0b20*/  LEPC R20, `(.L_x_15) ;  /* 0x000000001014794e */ /* 0x000fce0000000000 */
[----:B0-----:R-:W-:Y:S05]  /*0b30*/  CALL.ABS.NOINC R8 ;  /* 0x0000000008007343 */ /* 0x001fea0003c00000 */
.L_x_15:
        /* <DEDUP_REMOVED lines=16> */
.L_x_16:
        /* <DEDUP_REMOVED lines=16> */
.L_x_17:
        /* <DEDUP_REMOVED lines=9> */
[----:B------:R-:W-:Y:S01]  /*0dd0*/  IMAD.MOV.U32 R7, RZ, RZ, R17 ;  /* 0x000000ffff077224 */ /* 0x000fe200078e0011 */
[----:B---3--:R-:W-:Y:S01]  /*0de0*/  MOV R4, UR4 ;  /* 0x0000000400047c02 */ /* 0x008fe20008000f00 */
[----:B------:R-:W-:Y:S01]  /*0df0*/  IMAD.U32 R5, RZ, RZ, UR5 ;  /* 0x00000005ff057e24 */ /* 0x000fe2000f8e00ff */
[----:B--2---:R-:W2:Y:S02]  /*0e00*/  F2F.F64.F32 R10, R0 ;  /* 0x00000000000a7310 */ /* 0x004ea40000201800 */
[----:B-12---:R0:W-:Y:S04]  /*0e10*/  STL.64 [R1], R10 ;  /* 0x0000000a01007387 */ /* 0x0061e80000100a00 */
[----:B------:R-:W-:-:S07]  /*0e20*/  LEPC R20, `(.L_x_18) ;  /* 0x000000001014794e */ /* 0x000fce0000000000 */
[----:B0-----:R-:W-:Y:S05]  /*0e30*/  CALL.ABS.NOINC R8 ;  /* 0x0000000008007343 */ /* 0x001fea0003c00000 */
.L_x_18:
        /* <DEDUP_REMOVED lines=16> */
.L_x_19:
        /* <DEDUP_REMOVED lines=8> */
[----:B------:R-:W-:Y:S01]  /*0fc0*/  MOV R6, R18 ;  /* 0x0000001200067202 */ /* 0x000fe20000000f00 */
[----:B------:R-:W-:Y:S02]  /*0fd0*/  IMAD.MOV.U32 R7, RZ, RZ, R17 ;  /* 0x000000ffff077224 */ /* 0x000fe400078e0011 */
[----:B---3--:R-:W-:Y:S02]  /*0fe0*/  IMAD.U32 R4, RZ, RZ, UR4 ;  /* 0x00000004ff047e24 */ /* 0x008fe4000f8e00ff */
[----:B------:R-:W-:Y:S01]  /*0ff0*/  IMAD.U32 R5, RZ, RZ, UR5 ;  /* 0x00000005ff057e24 */ /* 0x000fe2000f8e00ff */
[----:B--2---:R-:W2:Y:S02]  /*1000*/  F2F.F64.F32 R10, R0 ;  /* 0x00000000000a7310 */ /* 0x004ea40000201800 */
[----:B-12---:R0:W-:Y:S04]  /*1010*/  STL.64 [R1], R10 ;  /* 0x0000000a01007387 */ /* 0x0061e80000100a00 */
[----:B------:R-:W-:-:S07]  /*1020*/  LEPC R20, `(.L_x_20) ;  /* 0x000000001014794e */ /* 0x000fce0000000000 */
[----:B0-----:R-:W-:Y:S05]  /*1030*/  CALL.ABS.NOINC R8 ;  /* 0x0000000008007343 */ /* 0x001fea0003c00000 */
.L_x_20:
        /* <DEDUP_REMOVED lines=16> */
.L_x_21:
        /* <DEDUP_REMOVED lines=16> */
.L_x_22:
[----:B------:R-:W-:Y:S02]  /*1240*/  R2UR UR4, R28 ;  /* 0x000000001c0472ca */ /* 0x000fe400000e0000 */
[----:B------:R-:W-:-:S13]  /*1250*/  R2UR UR5, R29 ;  /* 0x000000001d0572ca */ /* 0x000fda00000e0000 */
[----:B------:R-:W2:Y:S02]  /*1260*/  LDG.E.64 R4, desc[UR4][R30.64] ;  /* 0x000000041e047981 */ /* 0x000ea4000c1e1b00 */
[----:B--2---:R-:W-:-:S04]  /*1270*/  IADD3 R12, P0, PT, R4, R23, RZ ;  /* 0x00000017040c7210 */ /* 0x004fc80007f1e0ff */
[----:B------:R-:W-:-:S05]  /*1280*/  IADD3.X R13, PT, PT, R5, R22, RZ, P0, !PT ;  /* 0x00000016050d7210 */ /* 0x000fca00007fe4ff */
        /* <DEDUP_REMOVED lines=11> */
.L_x_23:
        /* <DEDUP_REMOVED lines=16> */
.L_x_24:
        /* <DEDUP_REMOVED lines=16> */
.L_x_25:
        /* <DEDUP_REMOVED lines=16> */
.L_x_26:
[----:B------:R-:W-:Y:S02]  /*1640*/  ISETP.NE.AND P6, PT, R25, RZ, PT ;  /* 0x000000ff1900720c */ /* 0x000fe40003fc5270 */
[----:B------:R-:W-:-:S05]  /*1650*/  IADD3 R23, P0, PT, R23, 0x40, RZ ;  /* 0x0000004017177810 */ /* 0x000fca0007f1e0ff */
[----:B------:R-:W-:-:S06]  /*1660*/  IMAD.X R22, RZ, RZ, R22, P0 ;  /* 0x000000ffff167224 */ /* 0x000fcc00000e0616 */
[----:B------:R-:W-:Y:S05]  /*1670*/  @P6 BRA `(.L_x_27) ;  /* 0xffffffec00cc6947 */ /* 0x000fea000383ffff */
[----:B------:R-:W-:Y:S05]  /*1680*/  BSYNC.RECONVERGENT B6 ;  /* 0x0000000000067941 */ /* 0x000fea0003800200 */
.L_x_10:
[----:B------:R-:W0:Y:S02]  /*1690*/  LDCU UR4, c[0x0][0x388] ;  /* 0x00007100ff0477ac */ /* 0x000e240008000800 */
[----:B0-----:R-:W-:-:S04]  /*16a0*/  ULOP3.LUT UR4, UR4, 0xf, URZ, 0xc0, !UPT ;  /* 0x0000000f04047892 */ /* 0x001fc8000f8ec0ff */
[----:B------:R-:W-:-:S09]  /*16b0*/  UISETP.NE.AND UP0, UPT, UR4, URZ, UPT ;  /* 0x000000ff0400728c */ /* 0x000fd2000bf05270 */
[----:B------:R-:W-:Y:S05]  /*16c0*/  BRA.U !UP0, `(.L_x_28) ;  /* 0x0000001108247547 */ /* 0x000fea000b800000 */
[----:B------:R-:W0:Y:S01]  /*16d0*/  LDCU UR5, c[0x0][0x2f8] ;  /* 0x00005f00ff0577ac */ /* 0x000e220008000800 */
[----:B------:R-:W-:-:S04]  /*16e0*/  UIADD3 UR4, UPT, UPT, UR4, -0x1, URZ ;  /* 0xffffffff04047890 */ /* 0x000fc8000fffe0ff */
[----:B------:R-:W-:Y:S01]  /*16f0*/  UISETP.GE.U32.AND UP0, UPT, UR4, 0x7, UPT ;  /* 0x000000070400788c */ /* 0x000fe2000bf06070 */
[----:B0-----:R-:W-:-:S08]  /*1700*/  VIADD R13, R18, -UR5 ;  /* 0x80000005120d7c36 */ /* 0x001fd00008000000 */
[----:B------:R-:W-:Y:S05]  /*1710*/  BRA.U !UP0, `(.L_x_29) ;  /* 0x0000000508f87547 */ /* 0x000fea000b800000 */
[----:B------:R-:W0:Y:S02]  /*1720*/  LDC.64 R22, c[0x0][0x358] ;  /* 0x0000d600ff167b82 */ /* 0x000e240000000a00 */
[----:B0-----:R-:W-:Y:S02]  /*1730*/  R2UR UR4, R22 ;  /* 0x00000000160472ca */ /* 0x001fe400000e0000 */
[----:B------:R-:W-:-:S13]  /*1740*/  R2UR UR5, R23 ;  /* 0x00000000170572ca */ /* 0x000fda00000e0000 */
[----:B------:R-:W2:Y:S02]  /*1750*/  LDG.E.64 R8, desc[UR4][R30.64] ;  /* 0x000000041e087981 */ /* 0x000ea4000c1e1b00 */
[----:B--2---:R-:W-:-:S06]  /*1760*/  IMAD.WIDE.U32 R8, R16, 0x4, R8 ;  /* 0x0000000410087825 */ /* 0x004fcc00078e0008 */
[----:B------:R-:W2:Y:S01]  /*1770*/  LD.E R8, desc[UR4][R8.64] ;  /* 0x0000000408087980 */ /* 0x000ea2000c101900 */
[----:B------:R-:W-:Y:S01]  /*1780*/  MOV R2, 0x0 ;  /* 0x0000000000027802 */ /* 0x000fe20000000f00 */
[----:B------:R-:W0:Y:S01]  /*1790*/  LDCU.64 UR4, c[0x4][0x10] ;  /* 0x01000200ff0477ac */ /* 0x000e220008000a00 */
[----:B------:R-:W-:Y:S01]  /*17a0*/  MOV R6, R18 ;  /* 0x0000001200067202 */ /* 0x000fe20000000f00 */
[----:B------:R-:W-:-:S03]  /*17b0*/  IMAD.MOV.U32 R7, RZ, RZ, R17 ;  /* 0x000000ffff077224 */ /* 0x000fc600078e0011 */
[----:B------:R-:W1:Y:S01]  /*17c0*/  LDC.64 R2, c[0x4][R2] ;  /* 0x0100000002027b82 */ /* 0x000e620000000a00 */
[----:B0-----:R-:W-:Y:S02]  /*17d0*/  IMAD.U32 R4, RZ, RZ, UR4 ;  /* 0x00000004ff047e24 */ /* 0x001fe4000f8e00ff */
[----:B------:R-:W-:Y:S01]  /*17e0*/  IMAD.U32 R5, RZ, RZ, UR5 ;  /* 0x00000005ff057e24 */ /* 0x000fe2000f8e00ff */
[----:B--2---:R-:W0:Y:S02]  /*17f0*/  F2F.F64.F32 R10, R8 ;  /* 0x00000008000a7310 */ /* 0x004e240000201800 */
[----:B01----:R0:W-:Y:S04]  /*1800*/  STL.64 [R13], R10 ;  /* 0x0000000a0d007387 */ /* 0x0031e80000100a00 */
[----:B------:R-:W-:-:S07]  /*1810*/  LEPC R20, `(.L_x_30) ;  /* 0x000000001014794e */ /* 0x000fce0000000000 */
[----:B0-----:R-:W-:Y:S05]  /*1820*/  CALL.ABS.NOINC R2 ;  /* 0x0000000002007343 */ /* 0x001fea0003c00000 */
.L_x_30:
[----:B------:R-:W-:Y:S02]  /*1830*/  R2UR UR4, R22 ;  /* 0x00000000160472ca */ /* 0x000fe400000e0000 */
[----:B------:R-:W-:-:S13]  /*1840*/  R2UR UR5, R23 ;  /* 0x00000000170572ca */ /* 0x000fda00000e0000 */
[----:B------:R-:W2:Y:S02]  /*1850*/  LDG.E.64 R10, desc[UR4][R30.64] ;  /* 0x000000041e0a7981 */ /* 0x000ea4000c1e1b00 */
[----:B--2---:R-:W-:-:S06]  /*1860*/  IMAD.WIDE.U32 R10, R16, 0x4, R10 ;  /* 0x00000004100a7825 */ /* 0x004fcc00078e000a */
[----:B------:R-:W2:Y:S01]  /*1870*/  LD.E R10, desc[UR4][R10.64+0x4] ;  /* 0x000004040a0a7980 */ /* 0x000ea2000c101900 */
[----:B------:R-:W0:Y:S01]  /*1880*/  LDCU UR4, c[0x0][0x2f8] ;  /* 0x00005f00ff0477ac */ /* 0x000e220008000800 */
[----:B------:R-:W-:Y:S01]  /*1890*/  MOV R19, 0x0 ;  /* 0x0000000000137802 */ /* 0x000fe20000000f00 */
[----:B------:R-:W-:Y:S02]  /*18a0*/  IMAD.MOV.U32 R6, RZ, RZ, R18 ;  /* 0x000000ffff067224 */ /* 0x000fe400078e0012 */
[----:B------:R-:W-:Y:S01]  /*18b0*/  IMAD.MOV.U32 R7, RZ, RZ, R17 ;  /* 0x000000ffff077224 */ /* 0x000fe200078e0011 */
[----:B------:R1:W3:Y:S01]  /*18c0*/  LDC.64 R8, c[0x4][R19] ;  /* 0x0100000013087b82 */ /* 0x0002e20000000a00 */
[----:B0-----:R-:W-:Y:S01]  /*18d0*/  VIADD R2, R18, -UR4 ;  /* 0x8000000412027c36 */ /* 0x001fe20008000000 */
[----:B------:R-:W0:Y:S02]  /*18e0*/  LDCU.64 UR4, c[0x4][0x10] ;  /* 0x01000200ff0477ac */ /* 0x000e240008000a00 */
[----:B0-----:R-:W-:-:S02]  /*18f0*/  IMAD.U32 R4, RZ, RZ, UR4 ;  /* 0x00000004ff047e24 */ /* 0x001fc4000f8e00ff */
[----:B------:R-:W-:Y:S01]  /*1900*/  IMAD.U32 R5, RZ, RZ, UR5 ;  /* 0x00000005ff057e24 */ /* 0x000fe2000f8e00ff */
[----:B--2---:R-:W0:Y:S02]  /*1910*/  F2F.F64.F32 R12, R10 ;  /* 0x0000000a000c7310 */ /* 0x004e240000201800 */
[----:B0--3--:R1:W-:Y:S04]  /*1920*/  STL.64 [R2], R12 ;  /* 0x0000000c02007387 */ /* 0x0093e80000100a00 */
[----:B------:R-:W-:-:S07]  /*1930*/  LEPC R20, `(.L_x_31) ;  /* 0x000000001014794e */ /* 0x000fce0000000000 */
[----:B-1----:R-:W-:Y:S05]  /*1940*/  CALL.ABS.NOINC R8 ;  /* 0x0000000008007343 */ /* 0x002fea0003c00000 */
.L_x_31:
[----:B------:R-:W-:Y:S02]  /*1950*/  R2UR UR4, R22 ;  /* 0x00000000160472ca */ /* 0x000fe400000e0000 */
[----:B------:R-:W-:-:S13]  /*1960*/  R2UR UR5, R23 ;  /* 0x00000000170572ca */ /* 0x000fda00000e0000 */
[----:B------:R-:W2:Y:S02]  /*1970*/  LDG.E.64 R10, desc[UR4][R30.64] ;  /* 0x000000041e0a7981 */ /* 0x000ea4000c1e1b00 */
[----:B--2---:R-:W-:-:S06]  /*1980*/  IMAD.WIDE.U32 R10, R16, 0x4, R10 ;  /* 0x00000004100a7825 */ /* 0x004fcc00078e000a */
        /* <DEDUP_REMOVED lines=11> */
.L_x_32:
        /* <DEDUP_REMOVED lines=15> */
.L_x_33:
        /* <DEDUP_REMOVED lines=15> */
.L_x_34:
        /* <DEDUP_REMOVED lines=15> */
.L_x_35:
        /* <DEDUP_REMOVED lines=15> */
.L_x_36:
        /* <DEDUP_REMOVED lines=15> */
.L_x_37:
[----:B------:R-:W-:-:S07]  /*1ef0*/  VIADD R16, R16, 0x8 ;  /* 0x0000000810107836 */ /* 0x000fce0000000000 */
.L_x_29:
[----:B------:R-:W0:Y:S02]  /*1f00*/  LDC R22, c[0x0][0x388] ;  /* 0x0000e200ff167b82 */ /* 0x000e240000000800 */
[----:B0-----:R-:W-:-:S04]  /*1f10*/  LOP3.LUT R0, R22, 0x7, RZ, 0xc0, !PT ;  /* 0x0000000716007812 */ /* 0x001fc800078ec0ff */
[----:B------:R-:W-:-:S13]  /*1f20*/  ISETP.NE.AND P0, PT, R0, RZ, PT ;  /* 0x000000ff0000720c */ /* 0x000fda0003f05270 */
[----:B------:R-:W-:Y:S05]  /*1f30*/  @!P0 BRA `(.L_x_28) ;  /* 0x0000000800088947 */ /* 0x000fea0003800000 */
[----:B------:R-:W-:-:S05]  /*1f40*/  VIADD R0, R0, 0xffffffff ;  /* 0xffffffff00007836 */ /* 0x000fca0000000000 */
[----:B------:R-:W-:-:S13]  /*1f50*/  ISETP.GE.U32.AND P0, PT, R0, 0x3, PT ;  /* 0x000000030000780c */ /* 0x000fda0003f06070 */
[----:B------:R-:W-:Y:S05]  /*1f60*/  @!P0 BRA `(.L_x_38) ;  /* 0x0000000400088947 */ /* 0x000fea0003800000 */
[----:B------:R-:W0:Y:S02]  /*1f70*/  LDC.64 R28, c[0x0][0x358] ;  /* 0x0000d600ff1c7b82 */ /* 0x000e240000000a00 */
[----:B0-----:R-:W-:Y:S02]  /*1f80*/  R2UR UR4, R28 ;  /* 0x000000001c0472ca */ /* 0x001fe400000e0000 */
[----:B------:R-:W-:-:S13]  /*1f90*/  R2UR UR5, R29 ;  /* 0x000000001d0572ca */ /* 0x000fda00000e0000 */
[----:B------:R-:W2:Y:S02]  /*1fa0*/  LDG.E.64 R10, desc[UR4][R30.64] ;  /* 0x000000041e0a7981 */ /* 0x000ea4000c1e1b00 */
[----:B--2---:R-:W-:-:S06]  /*1fb0*/  IMAD.WIDE.U32 R10, R16, 0x4, R10 ;  /* 0x00000004100a7825 */ /* 0x004fcc00078e000a */
[----:B------:R-:W2:Y:S01]  /*1fc0*/  LD.E R10, desc[UR4][R10.64] ;  /* 0x000000040a0a7980 */ /* 0x000ea2000c101900 */
[----:B------:R-:W0:Y:S01]  /*1fd0*/  LDCU UR4, c[0x0][0x2f8] ;  /* 0x00005f00ff0477ac */ /* 0x000e220008000800 */
[----:B------:R-:W-:Y:S01]  /*1fe0*/  MOV R8, 0x0 ;  /* 0x0000000000087802 */ /* 0x000fe20000000f00 */
[----:B------:R-:W-:Y:S02]  /*1ff0*/  IMAD.MOV.U32 R6, RZ, RZ, R18 ;  /* 0x000000ffff067224 */ /* 0x000fe400078e0012 */
[----:B------:R-:W-:-:S03]  /*2000*/  IMAD.MOV.U32 R7, RZ, RZ, R17 ;  /* 0x000000ffff077224 */ /* 0x000fc600078e0011 */
[----:B------:R-:W1:Y:S01]  /*2010*/  LDC.64 R8, c[0x4][R8] ;  /* 0x0100000008087b82 */ /* 0x000e620000000a00 */
[----:B0-----:R-:W-:Y:S01]  /*2020*/  VIADD R2, R18, -UR4 ;  /* 0x8000000412027c36 */ /* 0x001fe20008000000 */
[----:B------:R-:W0:Y:S02]  /*2030*/  LDCU.64 UR4, c[0x4][0x10] ;  /* 0x01000200ff0477ac */ /* 0x000e240008000a00 */
[----:B0-----:R-:W-:Y:S01]  /*2040*/  MOV R4, UR4 ;  /* 0x0000000400047c02 */ /* 0x001fe20008000f00 */
[----:B------:R-:W-:Y:S01]  /*2050*/  IMAD.U32 R5, RZ, RZ, UR5 ;  /* 0x00000005ff057e24 */ /* 0x000fe2000f8e00ff */
[----:B--2---:R-:W0:Y:S02]  /*2060*/  F2F.F64.F32 R12, R10 ;  /* 0x0000000a000c7310 */ /* 0x004e240000201800 */
[----:B01----:R0:W-:Y:S04]  /*2070*/  STL.64 [R2], R12 ;  /* 0x0000000c02007387 */ /* 0x0031e80000100a00 */
[----:B------:R-:W-:-:S07]  /*2080*/  LEPC R20, `(.L_x_39) ;  /* 0x000000001014794e */ /* 0x000fce0000000000 */
[----:B0-----:R-:W-:Y:S05]  /*2090*/  CALL.ABS.NOINC R8 ;  /* 0x0000000008007343 */ /* 0x001fea0003c00000 */
.L_x_39:
[----:B------:R-:W-:Y:S02]  /*20a0*/  R2UR UR4, R28 ;  /* 0x000000001c0472ca */ /* 0x000fe400000e0000 */
[----:B------:R-:W-:-:S13]  /*20b0*/  R2UR UR5, R29 ;  /* 0x000000001d0572ca */ /* 0x000fda00000e0000 */
[----:B------:R-:W2:Y:S02]  /*20c0*/  LDG.E.64 R10, desc[UR4][R30.64] ;  /* 0x000000041e0a7981 */ /* 0x000ea4000c1e1b00 */
[----:B--2---:R-:W-:-:S06]  /*20d0*/  IMAD.WIDE.U32 R10, R16, 0x4, R10 ;  /* 0x00000004100a7825 */ /* 0x004fcc00078e000a */
        /* <DEDUP_REMOVED lines=12> */
.L_x_40:
[----:B------:R-:W-:Y:S02]  /*21a0*/  R2UR UR4, R28 ;  /* 0x000000001c0472ca */ /* 0x000fe400000e0000 */
[----:B------:R-:W-:-:S13]  /*21b0*/  R2UR UR5, R29 ;  /* 0x000000001d0572ca */ /* 0x000fda00000e0000 */
[----:B------:R-:W2:Y:S02]  /*21c0*/  LDG.E.64 R10, desc[UR4][R30.64] ;  /* 0x000000041e0a7981 */ /* 0x000ea4000c1e1b00 */
[----:B--2---:R-:W-:-:S06]  /*21d0*/  IMAD.WIDE.U32 R10, R16, 0x4, R10 ;  /* 0x00000004100a7825 */ /* 0x004fcc00078e000a */
        /* <DEDUP_REMOVED lines=11> */
.L_x_41:
        /* <DEDUP_REMOVED lines=15> */
.L_x_42:
[----:B------:R-:W-:-:S07]  /*2380*/  VIADD R16, R16, 0x4 ;  /* 0x0000000410107836 */ /* 0x000fce0000000000 */
.L_x_38:
[----:B------:R-:W-:-:S04]  /*2390*/  LOP3.LUT R22, R22, 0x3, RZ, 0xc0, !PT ;  /* 0x0000000316167812 */ /* 0x000fc800078ec0ff */
[----:B------:R-:W-:-:S13]  /*23a0*/  ISETP.NE.AND P0, PT, R22, RZ, PT ;  /* 0x000000ff1600720c */ /* 0x000fda0003f05270 */
[----:B------:R-:W-:Y:S05]  /*23b0*/  @!P0 BRA `(.L_x_28) ;  /* 0x0000000000e88947 */ /* 0x000fea0003800000 */
[----:B------:R-:W0:Y:S02]  /*23c0*/  LDC.64 R28, c[0x0][0x358] ;  /* 0x0000d600ff1c7b82 */ /* 0x000e240000000a00 */
[----:B0-----:R-:W-:Y:S02]  /*23d0*/  R2UR UR4, R28 ;  /* 0x000000001c0472ca */ /* 0x001fe400000e0000 */
[----:B------:R-:W-:-:S13]  /*23e0*/  R2UR UR5, R29 ;  /* 0x000000001d0572ca */ /* 0x000fda00000e0000 */
[----:B------:R-:W2:Y:S02]  /*23f0*/  LDG.E.64 R6, desc[UR4][R30.64] ;  /* 0x000000041e067981 */ /* 0x000ea4000c1e1b00 */
[----:B--2---:R-:W-:-:S05]  /*2400*/  IMAD.WIDE.U32 R6, R16, 0x4, R6 ;  /* 0x0000000410067825 */ /* 0x004fca00078e0006 */
[----:B------:R0:W2:Y:S01]  /*2410*/  LD.E R0, desc[UR4][R6.64] ;  /* 0x0000000406007980 */ /* 0x0000a2000c101900 */
[----:B------:R-:W1:Y:S01]  /*2420*/  LDCU UR4, c[0x0][0x2f8] ;  /* 0x00005f00ff0477ac */ /* 0x000e620008000800 */
[----:B------:R-:W-:Y:S02]  /*2430*/  MOV R8, 0x0 ;  /* 0x0000000000087802 */ /* 0x000fe40000000f00 */
[----:B------:R-:W-:-:S04]  /*2440*/  ISETP.NE.AND P0, PT, R22, 0x1, PT ;  /* 0x000000011600780c */ /* 0x000fc80003f05270 */
[----:B------:R-:W3:Y:S01]  /*2450*/  LDC.64 R8, c[0x4][R8] ;  /* 0x0100000008087b82 */ /* 0x000ee20000000a00 */
[----:B0-----:R-:W-:Y:S02]  /*2460*/  IMAD.MOV.U32 R6, RZ, RZ, R18 ;  /* 0x000000ffff067224 */ /* 0x001fe400078e0012 */
[----:B------:R-:W-:Y:S02]  /*2470*/  IMAD.MOV.U32 R7, RZ, RZ, R17 ;  /* 0x000000ffff077224 */ /* 0x000fe400078e0011 */
[----:B-1----:R-:W-:Y:S01]  /*2480*/  VIADD R2, R18, -UR4 ;  /* 0x8000000412027c36 */ /* 0x002fe20008000000 */
[----:B------:R-:W0:Y:S02]  /*2490*/  LDCU.64 UR4, c[0x4][0x10] ;  /* 0x01000200ff0477ac */ /* 0x000e240008000a00 */
[----:B0-----:R-:W-:Y:S02]  /*24a0*/  IMAD.U32 R4, RZ, RZ, UR4 ;  /* 0x00000004ff047e24 */ /* 0x001fe4000f8e00ff */
[----:B------:R-:W-:Y:S01]  /*24b0*/  IMAD.U32 R5, RZ, RZ, UR5 ;  /* 0x00000005ff057e24 */ /* 0x000fe2000f8e00ff */
[----:B--2---:R0:W1:Y:S02]  /*24c0*/  F2F.F64.F32 R10, R0 ;  /* 0x00000000000a7310 */ /* 0x0040640000201800 */
[----:B0-----:R-:W-:Y:S01]  /*24d0*/  P2R R0, PR, RZ, 0x1 ;  /* 0x00000001ff007803 */ /* 0x001fe20000000000 */
[----:B-1-3--:R0:W-:Y:S06]  /*24e0*/  STL.64 [R2], R10 ;  /* 0x0000000a02007387 */ /* 0x00a1ec0000100a00 */
[----:B------:R-:W-:-:S07]  /*24f0*/  LEPC R20, `(.L_x_43) ;  /* 0x000000001014794e */ /* 0x000fce0000000000 */
[----:B0-----:R-:W-:Y:S05]  /*2500*/  CALL.ABS.NOINC R8 ;  /* 0x0000000008007343 */ /* 0x001fea0003c00000 */
.L_x_43:
[----:B------:R-:W-:-:S13]  /*2510*/  ISETP.NE.AND P6, PT, R22, 0x1, PT ;  /* 0x000000011600780c */ /* 0x000fda0003fc5270 */
[----:B------:R-:W-:Y:S05]  /*2520*/  @!P6 BRA `(.L_x_28) ;  /* 0x00000000008ce947 */ /* 0x000fea0003800000 */
[----:B------:R-:W-:Y:S02]  /*2530*/  R2UR UR4, R28 ;  /* 0x000000001c0472ca */ /* 0x000fe400000e0000 */
[----:B------:R-:W-:-:S13]  /*2540*/  R2UR UR5, R29 ;  /* 0x000000001d0572ca */ /* 0x000fda00000e0000 */
[----:B------:R-:W2:Y:S02]  /*2550*/  LDG.E.64 R10, desc[UR4][R30.64] ;  /* 0x000000041e0a7981 */ /* 0x000ea4000c1e1b00 */
[----:B--2---:R-:W-:-:S06]  /*2560*/  IMAD.WIDE.U32 R10, R16, 0x4, R10 ;  /* 0x00000004100a7825 */ /* 0x004fcc00078e000a */
[----:B------:R-:W2:Y:S01]  /*2570*/  LD.E R10, desc[UR4][R10.64+0x4] ;  /* 0x000004040a0a7980 */ /* 0x000ea2000c101900 */
[----:B------:R-:W-:Y:S01]  /*2580*/  MOV R19, 0x0 ;  /* 0x0000000000137802 */ /* 0x000fe20000000f00 */
[----:B------:R-:W0:Y:S01]  /*2590*/  LDCU.64 UR4, c[0x4][0x10] ;  /* 0x01000200ff0477ac */ /* 0x000e220008000a00 */
[----:B------:R-:W-:Y:S01]  /*25a0*/  ISETP.NE.AND P0, PT, R22, 0x2, PT ;  /* 0x000000021600780c */ /* 0x000fe20003f05270 */
[----:B------:R-:W-:Y:S01]  /*25b0*/  IMAD.MOV.U32 R6, RZ, RZ, R18 ;  /* 0x000000ffff067224 */ /* 0x000fe200078e0012 */
[----:B------:R1:W3:Y:S01]  /*25c0*/  LDC.64 R8, c[0x4][R19] ;  /* 0x0100000013087b82 */ /* 0x0002e20000000a00 */
[----:B------:R-:W-:Y:S01]  /*25d0*/  IMAD.MOV.U32 R7, RZ, RZ, R17 ;  /* 0x000000ffff077224 */ /* 0x000fe200078e0011 */
[----:B------:R-:W-:Y:S02]  /*25e0*/  P2R R0, PR, RZ, 0x1 ;  /* 0x00000001ff007803 */ /* 0x000fe40000000000 */
[----:B0-----:R-:W-:Y:S01]  /*25f0*/  MOV R4, UR4 ;  /* 0x0000000400047c02 */ /* 0x001fe20008000f00 */
[----:B------:R-:W-:Y:S01]  /*2600*/  IMAD.U32 R5, RZ, RZ, UR5 ;  /* 0x00000005ff057e24 */ /* 0x000fe2000f8e00ff */
[----:B--2---:R-:W0:Y:S02]  /*2610*/  F2F.F64.F32 R12, R10 ;  /* 0x0000000a000c7310 */ /* 0x004e240000201800 */
[----:B0--3--:R1:W-:Y:S04]  /*2620*/  STL.64 [R2], R12 ;  /* 0x0000000c02007387 */ /* 0x0093e80000100a00 */
[----:B------:R-:W-:-:S07]  /*2630*/  LEPC R20, `(.L_x_44) ;  /* 0x000000001014794e */ /* 0x000fce0000000000 */
[----:B-1----:R-:W-:Y:S05]  /*2640*/  CALL.ABS.NOINC R8 ;  /* 0x0000000008007343 */ /* 0x002fea0003c00000 */
.L_x_44:
[----:B------:R-:W-:-:S13]  /*2650*/  ISETP.NE.AND P6, PT, R22, 0x2, PT ;  /* 0x000000021600780c */ /* 0x000fda0003fc5270 */
[----:B------:R-:W-:Y:S05]  /*2660*/  @!P6 BRA `(.L_x_28) ;  /* 0x00000000003ce947 */ /* 0x000fea0003800000 */
        /* <DEDUP_REMOVED lines=15> */
.L_x_28:
        /* <DEDUP_REMOVED lines=8> */
.L_x_45:
[----:B------:R-:W-:-:S13]  /*27e0*/  ISETP.NE.AND P6, PT, R26, RZ, PT ;  /* 0x000000ff1a00720c */ /* 0x000fda0003fc5270 */
[----:B------:R-:W-:Y:S05]  /*27f0*/  @P6 BRA `(.L_x_46) ;  /* 0xffffffdc00346947 */ /* 0x000fea000383ffff */
[----:B------:R-:W-:Y:S05]  /*2800*/  EXIT ;  /* 0x000000000000794d */ /* 0x000fea0003800000 */
.L_x_47:
[----:B------:R-:W-:-:S00]  /*2810*/  BRA `(.L_x_47) ;  /* 0xfffffffc00fc7947 */ /* 0x000fc0000383ffff */
[----:B------:R-:W-:-:S00]  /*2820*/  NOP ;  /* 0x0000000000007918 */ /* 0x000fc00000000000 */
        /* <DEDUP_REMOVED lines=13> */
.L_x_49:


//--------------------- .text._Z9vectorSubPfS_S_i --------------------------
	.section	.text._Z9vectorSubPfS_S_i,"ax",@progbits
	.align	128
        .global         _Z9vectorSubPfS_S_i
        .type           _Z9vectorSubPfS_S_i,@function
        .size           _Z9vectorSubPfS_S_i,(.L_x_50 - _Z9vectorSubPfS_S_i)
        .other          _Z9vectorSubPfS_S_i,@"STO_CUDA_ENTRY STV_DEFAULT"
_Z9vectorSubPfS_S_i:
.text._Z9vectorSubPfS_S_i:
[----:B------:R-:W-:Y:S01]  /*0000*/  LDC R1, c[0x0][0x37c] ;  /* 0x0000df00ff017b82 */ /* 0x000fe20000000800 */
[----:B------:R-:W0:Y:S07]  /*0010*/  S2R R0, SR_TID.X ;  /* 0x0000000000007919 */ /* 0x000e2e0000002100 */
[----:B------:R-:W0:Y:S01]  /*0020*/  S2UR UR4, SR_CTAID.X ;  /* 0x00000000000479c3 */ /* 0x000e220000002500 */
[----:B------:R-:W1:Y:S07]  /*0030*/  LDCU UR5, c[0x0][0x398] ;  /* 0x00007300ff0577ac */ /* 0x000e6e0008000800 */
[----:B------:R-:W0:Y:S02]  /*0040*/  LDC R9, c[0x0][0x360] ;  /* 0x0000d800ff097b82 */ /* 0x000e240000000800 */
[----:B0-----:R-:W-:-:S05]  /*0050*/  IMAD R9, R9, UR4, R0 ;  /* 0x0000000409097c24 */ /* 0x001fca000f8e0200 */
[----:B-1----:R-:W-:-:S13]  /*0060*/  ISETP.GE.AND P0, PT, R9, UR5, PT ;  /* 0x0000000509007c0c */ /* 0x002fda000bf06270 */
[----:B------:R-:W-:Y:S05]  /*0070*/  @P0 EXIT ;  /* 0x000000000000094d */ /* 0x000fea0003800000 */
[----:B------:R-:W0:Y:S01]  /*0080*/  LDC.64 R2, c[0x0][0x380] ;  /* 0x0000e000ff027b82 */ /* 0x000e220000000a00 */
[----:B------:R-:W1:Y:S07]  /*0090*/  LDCU.64 UR4, c[0x0][0x358] ;  /* 0x00006b00ff0477ac */ /* 0x000e6e0008000a00 */
[----:B------:R-:W2:Y:S08]  /*00a0*/  LDC.64 R4, c[0x0][0x388] ;  /* 0x0000e200ff047b82 */ /* 0x000eb00000000a00 */
[----:B------:R-:W3:Y:S01]  /*00b0*/  LDC.64 R6, c[0x0][0x390] ;  /* 0x0000e400ff067b82 */ /* 0x000ee20000000a00 */
[----:B0-----:R-:W-:-:S06]  /*00c0*/  IMAD.WIDE R2, R9, 0x4, R2 ;  /* 0x0000000409027825 */ /* 0x001fcc00078e0202 */
[----:B-1----:R-:W4:Y:S01]  /*00d0*/  LDG.E R2, desc[UR4][R2.64] ;  /* 0x0000000402027981 */ /* 0x002f22000c1e1900 */
[----:B--2---:R-:W-:-:S06]  /*00e0*/  IMAD.WIDE R4, R9, 0x4, R4 ;  /* 0x0000000409047825 */ /* 0x004fcc00078e0204 */
[----:B------:R-:W4:Y:S01]  /*00f0*/  LDG.E R5, desc[UR4][R4.64] ;  /* 0x0000000404057981 */ /* 0x000f22000c1e1900 */
[----:B---3--:R-:W-:-:S04]  /*0100*/  IMAD.WIDE R6, R9, 0x4, R6 ;  /* 0x0000000409067825 */ /* 0x008fc800078e0206 */
[----:B----4-:R-:W-:-:S05]  /*0110*/  FADD R9, R2, R5 ;  /* 0x0000000502097221 */ /* 0x010fca0000000000 */
[----:B------:R-:W-:Y:S01]  /*0120*/  STG.E desc[UR4][R6.64], R9 ;  /* 0x0000000906007986 */ /* 0x000fe2000c101904 */
[----:B------:R-:W-:Y:S05]  /*0130*/  EXIT ;  /* 0x000000000000794d */ /* 0x000fea0003800000 */
.L_x_48:
        /* <DEDUP_REMOVED lines=12> */
.L_x_50:


//--------------------- .nv.global.init           --------------------------
	.section	.nv.global.init,"aw",@progbits
.nv.global.init:
	.type		$str$2,@object
	.size		$str$2,($str$1 - $str$2)
$str$2:
        /*0000*/ 	.byte	0x0a, 0x00
	.type		$str$1,@object
	.size		$str$1,($str - $str$1)
$str$1:
        /*0002*/ 	.byte	0x25, 0x66, 0x20, 0x20, 0x00
	.type		$str,@object
	.size		$str,(.L_0 - $str)
$str:
        /*0007*/ 	.byte	0x4d, 0x61, 0x74, 0x72, 0x69, 0x78, 0x20, 0x6f, 0x6e, 0x20, 0x47, 0x50, 0x55, 0x3a, 0x0a, 0x00
.L_0:


//--------------------- .nv.shared.reserved.0     --------------------------
	.section	.nv.shared.reserved.0,"aw",@nobits
	.weak		__nv_reservedSMEM_offset_0_alias
	.size		__nv_reservedSMEM_offset_0_alias, 0, 64
	.other		__nv_reservedSMEM_offset_0_alias,@"STO_CUDA_RESERVED_SHARED STV_DEFAULT"
__nv_reservedSMEM_offset_0_alias:
	.zero		0
	.zero		64


//--------------------- .nv.constant0._Z4showPPfii --------------------------
	.section	.nv.constant0._Z4showPPfii,"a",@progbits
	.sectionflags	@""
	.align	4
.nv.constant0._Z4showPPfii:
	.zero		912


//--------------------- .nv.constant0._Z9vectorSubPfS_S_i --------------------------
	.section	.nv.constant0._Z9vectorSubPfS_S_i,"a",@progbits
	.sectionflags	@""
	.align	4
.nv.constant0._Z9vectorSubPfS_S_i:
	.zero		924


//--------------------- SYMBOLS --------------------------

	.type		.nv.reservedSmem.offset0,@object
	.size		.nv.reservedSmem.offset0,0x4
	.type		vprintf,@function
